//
// Generated by NVIDIA NVVM Compiler
//
// Compiler Build ID: CL-36424714
// Cuda compilation tools, release 13.0, V13.0.88
// Based on NVVM 20.0.0
//

.version 9.0
.target sm_100
.address_size 64

	// .globl	_Z17cg_variable_startPfS_S_i
// _ZZ17cg_variable_startPfS_S_iE16shared_r_squared has been demoted
// _ZZ17cg_variable_startPfS_S_iE12shared_p_sum has been demoted
// _ZZ17cg_variable_startPfS_S_iE1r has been demoted
// _ZZ13cg_zero_startPfS_S_iE16shared_r_squared has been demoted
// _ZZ13cg_zero_startPfS_S_iE12shared_p_sum has been demoted

.visible .entry _Z17cg_variable_startPfS_S_i(
	.param .u64 .ptr .align 1 _Z17cg_variable_startPfS_S_i_param_0,
	.param .u64 .ptr .align 1 _Z17cg_variable_startPfS_S_i_param_1,
	.param .u64 .ptr .align 1 _Z17cg_variable_startPfS_S_i_param_2,
	.param .u32 _Z17cg_variable_startPfS_S_i_param_3
)
{
	.reg .pred 	%p<6>;
	.reg .b32 	%r<25>;
	.reg .b32 	%f<39>;
	.reg .b64 	%rd<15>;
	// demoted variable
	.shared .align 4 .b8 _ZZ17cg_variable_startPfS_S_iE16shared_r_squared[4096];
	// demoted variable
	.shared .align 4 .b8 _ZZ17cg_variable_startPfS_S_iE12shared_p_sum[4096];
	// demoted variable
	.shared .align 4 .b8 _ZZ17cg_variable_startPfS_S_iE1r[4096];
	ld.param.u64 	%rd2, [_Z17cg_variable_startPfS_S_i_param_0];
	ld.param.u64 	%rd4, [_Z17cg_variable_startPfS_S_i_param_1];
	ld.param.u64 	%rd3, [_Z17cg_variable_startPfS_S_i_param_2];
	ld.param.u32 	%r9, [_Z17cg_variable_startPfS_S_i_param_3];
	cvta.to.global.u64 	%rd1, %rd4;
	mov.u32 	%r24, %ntid.x;
	mov.u32 	%r2, %ctaid.x;
	mov.u32 	%r3, %tid.x;
	mad.lo.s32 	%r4, %r24, %r2, %r3;
	shl.b32 	%r10, %r3, 2;
	mov.u32 	%r11, _ZZ17cg_variable_startPfS_S_iE16shared_r_squared;
	add.s32 	%r5, %r11, %r10;
	mov.b32 	%r12, 0;
	st.shared.u32 	[%r5], %r12;
	mov.u32 	%r13, _ZZ17cg_variable_startPfS_S_iE12shared_p_sum;
	add.s32 	%r6, %r13, %r10;
	st.shared.u32 	[%r6], %r12;
	bar.sync 	0;
	setp.ge.s32 	%p1, %r4, %r9;
	@%p1 bra 	$L__BB0_2;
	cvta.to.global.u64 	%rd5, %rd3;
	cvta.to.global.u64 	%rd6, %rd2;
	mul.lo.s32 	%r14, %r2, 3;
	mul.lo.s32 	%r15, %r4, 3;
	mul.wide.s32 	%rd7, %r15, 4;
	add.s64 	%rd8, %rd6, %rd7;
	ld.global.f32 	%f4, [%rd8];
	mul.wide.u32 	%rd9, %r14, 4;
	add.s64 	%rd10, %rd1, %rd9;
	ld.global.f32 	%f5, [%rd10];
	fma.rn.f32 	%f6, %f4, %f5, 0f00000000;
	ld.global.f32 	%f7, [%rd8+4];
	ld.global.f32 	%f8, [%rd10+4];
	fma.rn.f32 	%f9, %f7, %f8, %f6;
	ld.global.f32 	%f10, [%rd8+8];
	ld.global.f32 	%f11, [%rd10+8];
	fma.rn.f32 	%f12, %f10, %f11, %f9;
	mul.wide.s32 	%rd11, %r4, 4;
	add.s64 	%rd12, %rd5, %rd11;
	ld.global.f32 	%f13, [%rd12];
	sub.f32 	%f38, %f13, %f12;
	mov.u32 	%r17, _ZZ17cg_variable_startPfS_S_iE1r;
	add.s32 	%r18, %r17, %r10;
	st.shared.f32 	[%r18], %f38;
	bar.sync 	0;
	ld.shared.f32 	%f14, [%r6];
	ld.global.f32 	%f15, [%rd8];
	shl.b32 	%r19, %r14, 2;
	add.s32 	%r20, %r17, %r19;
	ld.shared.f32 	%f16, [%r20];
	fma.rn.f32 	%f17, %f15, %f16, %f14;
	ld.global.f32 	%f18, [%rd8+4];
	ld.shared.f32 	%f19, [%r20+4];
	fma.rn.f32 	%f20, %f18, %f19, %f17;
	ld.global.f32 	%f21, [%rd8+8];
	ld.shared.f32 	%f22, [%r20+8];
	fma.rn.f32 	%f23, %f21, %f22, %f20;
	st.shared.f32 	[%r6], %f23;
	bar.sync 	0;
	mul.f32 	%f24, %f38, %f38;
	st.shared.f32 	[%r5], %f24;
	ld.shared.f32 	%f25, [%r6];
	mul.f32 	%f26, %f38, %f25;
	st.shared.f32 	[%r6], %f26;
$L__BB0_2:
	bar.sync 	0;
	setp.lt.u32 	%p2, %r24, 2;
	@%p2 bra 	$L__BB0_6;
$L__BB0_3:
	shr.u32 	%r8, %r24, 1;
	setp.ge.u32 	%p3, %r3, %r8;
	@%p3 bra 	$L__BB0_5;
	ld.shared.f32 	%f27, [%r5];
	shl.b32 	%r21, %r8, 2;
	add.s32 	%r22, %r5, %r21;
	ld.shared.f32 	%f28, [%r22];
	add.f32 	%f29, %f27, %f28;
	st.shared.f32 	[%r5], %f29;
	ld.shared.f32 	%f30, [%r6];
	add.s32 	%r23, %r6, %r21;
	ld.shared.f32 	%f31, [%r23];
	add.f32 	%f32, %f30, %f31;
	st.shared.f32 	[%r6], %f32;
	bar.sync 	0;
$L__BB0_5:
	setp.gt.u32 	%p4, %r24, 3;
	mov.u32 	%r24, %r8;
	@%p4 bra 	$L__BB0_3;
$L__BB0_6:
	setp.ge.s32 	%p5, %r4, %r9;
	bar.sync 	0;
	@%p5 bra 	$L__BB0_8;
	ld.shared.f32 	%f33, [_ZZ17cg_variable_startPfS_S_iE16shared_r_squared];
	ld.shared.f32 	%f34, [_ZZ17cg_variable_startPfS_S_iE12shared_p_sum];
	div.rn.f32 	%f35, %f33, %f34;
	mul.wide.s32 	%rd13, %r4, 4;
	add.s64 	%rd14, %rd1, %rd13;
	ld.global.f32 	%f36, [%rd14];
	fma.rn.f32 	%f37, %f38, %f35, %f36;
	st.global.f32 	[%rd14], %f37;
$L__BB0_8:
	ret;

}
	// .globl	_Z13cg_zero_startPfS_S_i
.visible .entry _Z13cg_zero_startPfS_S_i(
	.param .u64 .ptr .align 1 _Z13cg_zero_startPfS_S_i_param_0,
	.param .u64 .ptr .align 1 _Z13cg_zero_startPfS_S_i_param_1,
	.param .u64 .ptr .align 1 _Z13cg_zero_startPfS_S_i_param_2,
	.param .u32 _Z13cg_zero_startPfS_S_i_param_3
)
{
	.reg .pred 	%p<6>;
	.reg .b32 	%r<20>;
	.reg .b32 	%f<29>;
	.reg .b64 	%rd<15>;
	// demoted variable
	.shared .align 4 .b8 _ZZ13cg_zero_startPfS_S_iE16shared_r_squared[4096];
	// demoted variable
	.shared .align 4 .b8 _ZZ13cg_zero_startPfS_S_iE12shared_p_sum[4096];
	ld.param.u64 	%rd1, [_Z13cg_zero_startPfS_S_i_param_0];
	ld.param.u64 	%rd2, [_Z13cg_zero_startPfS_S_i_param_1];
	ld.param.u64 	%rd3, [_Z13cg_zero_startPfS_S_i_param_2];
	ld.param.u32 	%r9, [_Z13cg_zero_startPfS_S_i_param_3];
	mov.u32 	%r19, %ntid.x;
	mov.u32 	%r2, %ctaid.x;
	mov.u32 	%r3, %tid.x;
	mad.lo.s32 	%r4, %r19, %r2, %r3;
	shl.b32 	%r10, %r3, 2;
	mov.u32 	%r11, _ZZ13cg_zero_startPfS_S_iE16shared_r_squared;
	add.s32 	%r5, %r11, %r10;
	mov.b32 	%r12, 0;
	st.shared.u32 	[%r5], %r12;
	mov.u32 	%r13, _ZZ13cg_zero_startPfS_S_iE12shared_p_sum;
	add.s32 	%r6, %r13, %r10;
	st.shared.u32 	[%r6], %r12;
	bar.sync 	0;
	setp.ge.s32 	%p1, %r4, %r9;
	@%p1 bra 	$L__BB1_2;
	cvta.to.global.u64 	%rd4, %rd3;
	cvta.to.global.u64 	%rd5, %rd1;
	mul.wide.s32 	%rd6, %r4, 4;
	add.s64 	%rd7, %rd4, %rd6;
	ld.shared.f32 	%f4, [%r6];
	mul.lo.s32 	%r14, %r2, 3;
	mul.lo.s32 	%r15, %r4, 3;
	ld.global.f32 	%f28, [%rd7];
	mul.wide.s32 	%rd8, %r15, 4;
	add.s64 	%rd9, %rd5, %rd8;
	ld.global.f32 	%f5, [%rd9];
	mul.wide.u32 	%rd10, %r14, 4;
	add.s64 	%rd11, %rd4, %rd10;
	ld.global.f32 	%f6, [%rd11];
	fma.rn.f32 	%f7, %f5, %f6, %f4;
	ld.global.f32 	%f8, [%rd9+4];
	ld.global.f32 	%f9, [%rd11+4];
	fma.rn.f32 	%f10, %f8, %f9, %f7;
	ld.global.f32 	%f11, [%rd9+8];
	ld.global.f32 	%f12, [%rd11+8];
	fma.rn.f32 	%f13, %f11, %f12, %f10;
	st.shared.f32 	[%r6], %f13;
	bar.sync 	0;
	mul.f32 	%f14, %f28, %f28;
	st.shared.f32 	[%r5], %f14;
	ld.shared.f32 	%f15, [%r6];
	mul.f32 	%f16, %f28, %f15;
	st.shared.f32 	[%r6], %f16;
$L__BB1_2:
	bar.sync 	0;
	setp.lt.u32 	%p2, %r19, 2;
	@%p2 bra 	$L__BB1_6;
$L__BB1_3:
	shr.u32 	%r8, %r19, 1;
	setp.ge.u32 	%p3, %r3, %r8;
	@%p3 bra 	$L__BB1_5;
	ld.shared.f32 	%f17, [%r5];
	shl.b32 	%r16, %r8, 2;
	add.s32 	%r17, %r5, %r16;
	ld.shared.f32 	%f18, [%r17];
	add.f32 	%f19, %f17, %f18;
	st.shared.f32 	[%r5], %f19;
	ld.shared.f32 	%f20, [%r6];
	add.s32 	%r18, %r6, %r16;
	ld.shared.f32 	%f21, [%r18];
	add.f32 	%f22, %f20, %f21;
	st.shared.f32 	[%r6], %f22;
	bar.sync 	0;
$L__BB1_5:
	setp.gt.u32 	%p4, %r19, 3;
	mov.u32 	%r19, %r8;
	@%p4 bra 	$L__BB1_3;
$L__BB1_6:
	setp.ge.s32 	%p5, %r4, %r9;
	bar.sync 	0;
	@%p5 bra 	$L__BB1_8;
	ld.shared.f32 	%f23, [_ZZ13cg_zero_startPfS_S_iE16shared_r_squared];
	ld.shared.f32 	%f24, [_ZZ13cg_zero_startPfS_S_iE12shared_p_sum];
	div.rn.f32 	%f25, %f23, %f24;
	cvta.to.global.u64 	%rd12, %rd2;
	mul.wide.s32 	%rd13, %r4, 4;
	add.s64 	%rd14, %rd12, %rd13;
	ld.global.f32 	%f26, [%rd14];
	fma.rn.f32 	%f27, %f28, %f25, %f26;
	st.global.f32 	[%rd14], %f27;
$L__BB1_8:
	ret;

}


// ===== COMPILED SASS (sm_100) =====

	.target	sm_100

	.elftype	@"ET_EXEC"


//--------------------- .note.nv.tkinfo           --------------------------
	.section	.note.nv.tkinfo,"",@"SHT_NOTE"
	.sectionflags	@"SHF_NOTE_NV_TKINFO"
	.tkinfo
        /*0018*/ 	.word	0x00000002
        /*0030*/ 	.string	""
        /*0030*/ 	.string	"ptxas"
        /*0030*/ 	.string	"Cuda compilation tools, release 13.0, V13.0.88"
        /*0030*/ 	.string	"Build cuda_13.0.r13.0/compiler.36424714_0"
        /*0030*/ 	.string	"-arch sm_100 -m 64 "



//--------------------- .note.nv.cuinfo           --------------------------
	.section	.note.nv.cuinfo,"",@"SHT_NOTE"
	.sectionflags	@"SHF_NOTE_NV_CUINFO"
        /*0018*/ 	.short	0x0002
        /*001a*/ 	.short	0x0064
        /*001c*/ 	.short	0x0082
	.zero		2


//--------------------- .nv.info                  --------------------------
	.section	.nv.info,"",@"SHT_CUDA_INFO"
	.align	4


	//----- nvinfo : EIATTR_REGCOUNT
	.align		4
        /*0000*/ 	.byte	0x04, 0x2f
        /*0002*/ 	.short	(.L_1 - .L_0)
	.align		4
.L_0:
        /*0004*/ 	.word	index@(_Z17cg_variable_startPfS_S_i)
        /*0008*/ 	.word	0x00000018


	//----- nvinfo : EIATTR_FRAME_SIZE
	.align		4
.L_1:
        /*000c*/ 	.byte	0x04, 0x11
        /*000e*/ 	.short	(.L_3 - .L_2)
	.align		4
.L_2:
        /*0010*/ 	.word	index@($__internal_1_$__cuda_sm3x_div_rn_noftz_f32_slowpath)
        /*0014*/ 	.word	0x00000000


	//----- nvinfo : EIATTR_FRAME_SIZE
	.align		4
.L_3:
        /*0018*/ 	.byte	0x04, 0x11
        /*001a*/ 	.short	(.L_5 - .L_4)
	.align		4
.L_4:
        /*001c*/ 	.word	index@(_Z17cg_variable_startPfS_S_i)
        /*0020*/ 	.word	0x00000000


	//----- nvinfo : EIATTR_REGCOUNT
	.align		4
.L_5:
        /*0024*/ 	.byte	0x04, 0x2f
        /*0026*/ 	.short	(.L_7 - .L_6)
	.align		4
.L_6:
        /*0028*/ 	.word	index@(_Z13cg_zero_startPfS_S_i)
        /*002c*/ 	.word	0x00000016


	//----- nvinfo : EIATTR_FRAME_SIZE
	.align		4
.L_7:
        /*0030*/ 	.byte	0x04, 0x11
        /*0032*/ 	.short	(.L_9 - .L_8)
	.align		4
.L_8:
        /*0034*/ 	.word	index@($__internal_0_$__cuda_sm3x_div_rn_noftz_f32_slowpath)
        /*0038*/ 	.word	0x00000000


	//----- nvinfo : EIATTR_FRAME_SIZE
	.align		4
.L_9:
        /*003c*/ 	.byte	0x04, 0x11
        /*003e*/ 	.short	(.L_11 - .L_10)
	.align		4
.L_10:
        /*0040*/ 	.word	index@(_Z13cg_zero_startPfS_S_i)
        /*0044*/ 	.word	0x00000000


	//----- nvinfo : EIATTR_MIN_STACK_SIZE
	.align		4
.L_11:
        /*0048*/ 	.byte	0x04, 0x12
        /*004a*/ 	.short	(.L_13 - .L_12)
	.align		4
.L_12:
        /*004c*/ 	.word	index@(_Z13cg_zero_startPfS_S_i)
        /*0050*/ 	.word	0x00000000


	//----- nvinfo : EIATTR_MIN_STACK_SIZE
	.align		4
.L_13:
        /*0054*/ 	.byte	0x04, 0x12
        /*0056*/ 	.short	(.L_15 - .L_14)
	.align		4
.L_14:
        /*0058*/ 	.word	index@(_Z17cg_variable_startPfS_S_i)
        /*005c*/ 	.word	0x00000000
.L_15:


//--------------------- .nv.compat                --------------------------
	.section	.nv.compat,"",@"SHT_CUDA_COMPAT_INFO"
	.align	4
        /*0000*/ 	.byte	0x02, 0x09, 0x00, 0x00, 0x02, 0x02, 0x01, 0x00, 0x02, 0x05, 0x05, 0x00, 0x03, 0x07, 0x01, 0x01
        /*0010*/ 	.byte	0x02, 0x03, 0x00, 0x00, 0x02, 0x06, 0x01, 0x00, 0x04, 0x0b, 0x08, 0x00, 0x01, 0x00, 0x00, 0x00
        /*0020*/ 	.byte	0x00, 0x00, 0x00, 0x00


//--------------------- .nv.info._Z13cg_zero_startPfS_S_i --------------------------
	.section	.nv.info._Z13cg_zero_startPfS_S_i,"",@"SHT_CUDA_INFO"
	.sectionflags	@""
	.align	4


	//----- nvinfo : EIATTR_CUDA_API_VERSION
	.align		4
        /*0000*/ 	.byte	0x04, 0x37
        /*0002*/ 	.short	(.L_17 - .L_16)
.L_16:
        /*0004*/ 	.word	0x00000082


	//----- nvinfo : EIATTR_KPARAM_INFO
	.align		4
.L_17:
        /*0008*/ 	.byte	0x04, 0x17
        /*000a*/ 	.short	(.L_19 - .L_18)
.L_18:
        /*000c*/ 	.word	0x00000000
        /*0010*/ 	.short	0x0003
        /*0012*/ 	.short	0x0018
        /*0014*/ 	.byte	0x00, 0xf0, 0x11, 0x00


	//----- nvinfo : EIATTR_KPARAM_INFO
	.align		4
.L_19:
        /*0018*/ 	.byte	0x04, 0x17
        /*001a*/ 	.short	(.L_21 - .L_20)
.L_20:
        /*001c*/ 	.word	0x00000000
        /*0020*/ 	.short	0x0002
        /*0022*/ 	.short	0x0010
        /*0024*/ 	.byte	0x00, 0xf5, 0x21, 0x00


	//----- nvinfo : EIATTR_KPARAM_INFO
	.align		4
.L_21:
        /*0028*/ 	.byte	0x04, 0x17
        /*002a*/ 	.short	(.L_23 - .L_22)
.L_22:
        /*002c*/ 	.word	0x00000000
        /*0030*/ 	.short	0x0001
        /*0032*/ 	.short	0x0008
        /*0034*/ 	.byte	0x00, 0xf5, 0x21, 0x00


	//----- nvinfo : EIATTR_KPARAM_INFO
	.align		4
.L_23:
        /*0038*/ 	.byte	0x04, 0x17
        /*003a*/ 	.short	(.L_25 - .L_24)
.L_24:
        /*003c*/ 	.word	0x00000000
        /*0040*/ 	.short	0x0000
        /*0042*/ 	.short	0x0000
        /*0044*/ 	.byte	0x00, 0xf5, 0x21, 0x00


	//----- nvinfo : EIATTR_SPARSE_MMA_MASK
	.align		4
.L_25:
        /*0048*/ 	.byte	0x03, 0x50
        /*004a*/ 	.short	0x0000


	//----- nvinfo : EIATTR_MAXREG_COUNT
	.align		4
        /*004c*/ 	.byte	0x03, 0x1b
        /*004e*/ 	.short	0x00ff


	//----- nvinfo : EIATTR_NUM_BARRIERS
	.align		4
        /*0050*/ 	.byte	0x02, 0x4c
        /*0052*/ 	.byte	0x01
	.zero		1


	//----- nvinfo : EIATTR_MERCURY_ISA_VERSION
	.align		4
        /*0054*/ 	.byte	0x03, 0x5f
        /*0056*/ 	.short	0x0101


	//----- nvinfo : EIATTR_VRC_CTA_INIT_COUNT
	.align		4
        /*0058*/ 	.byte	0x02, 0x4a
	.zero		1
	.zero		1


	//----- nvinfo : EIATTR_EXIT_INSTR_OFFSETS
	.align		4
        /*005c*/ 	.byte	0x04, 0x1c
        /*005e*/ 	.short	(.L_27 - .L_26)


	//   ....[0]....
.L_26:
        /*0060*/ 	.word	0x00000480


	//   ....[1]....
        /*0064*/ 	.word	0x000005e0


	//----- nvinfo : EIATTR_CRS_STACK_SIZE
	.align		4
.L_27:
        /*0068*/ 	.byte	0x04, 0x1e
        /*006a*/ 	.short	(.L_29 - .L_28)
.L_28:
        /*006c*/ 	.word	0x00000000


	//----- nvinfo : EIATTR_CBANK_PARAM_SIZE
	.align		4
.L_29:
        /*0070*/ 	.byte	0x03, 0x19
        /*0072*/ 	.short	0x001c


	//----- nvinfo : EIATTR_PARAM_CBANK
	.align		4
        /*0074*/ 	.byte	0x04, 0x0a
        /*0076*/ 	.short	(.L_31 - .L_30)
	.align		4
.L_30:
        /*0078*/ 	.word	index@(.nv.constant0._Z13cg_zero_startPfS_S_i)
        /*007c*/ 	.short	0x0380
        /*007e*/ 	.short	0x001c


	//----- nvinfo : EIATTR_SW_WAR
	.align		4
.L_31:
        /*0080*/ 	.byte	0x04, 0x36
        /*0082*/ 	.short	(.L_33 - .L_32)
.L_32:
        /*0084*/ 	.word	0x00000008
.L_33:


//--------------------- .nv.info._Z17cg_variable_startPfS_S_i --------------------------
	.section	.nv.info._Z17cg_variable_startPfS_S_i,"",@"SHT_CUDA_INFO"
	.sectionflags	@""
	.align	4


	//----- nvinfo : EIATTR_CUDA_API_VERSION
	.align		4
        /*0000*/ 	.byte	0x04, 0x37
        /*0002*/ 	.short	(.L_35 - .L_34)
.L_34:
        /*0004*/ 	.word	0x00000082


	//----- nvinfo : EIATTR_KPARAM_INFO
	.align		4
.L_35:
        /*0008*/ 	.byte	0x04, 0x17
        /*000a*/ 	.short	(.L_37 - .L_36)
.L_36:
        /*000c*/ 	.word	0x00000000
        /*0010*/ 	.short	0x0003
        /*0012*/ 	.short	0x0018
        /*0014*/ 	.byte	0x00, 0xf0, 0x11, 0x00


	//----- nvinfo : EIATTR_KPARAM_INFO
	.align		4
.L_37:
        /*0018*/ 	.byte	0x04, 0x17
        /*001a*/ 	.short	(.L_39 - .L_38)
.L_38:
        /*001c*/ 	.word	0x00000000
        /*0020*/ 	.short	0x0002
        /*0022*/ 	.short	0x0010
        /*0024*/ 	.byte	0x00, 0xf5, 0x21, 0x00


	//----- nvinfo : EIATTR_KPARAM_INFO
	.align		4
.L_39:
        /*0028*/ 	.byte	0x04, 0x17
        /*002a*/ 	.short	(.L_41 - .L_40)
.L_40:
        /*002c*/ 	.word	0x00000000
        /*0030*/ 	.short	0x0001
        /*0032*/ 	.short	0x0008
        /*0034*/ 	.byte	0x00, 0xf5, 0x21, 0x00


	//----- nvinfo : EIATTR_KPARAM_INFO
	.align		4
.L_41:
        /*0038*/ 	.byte	0x04, 0x17
        /*003a*/ 	.short	(.L_43 - .L_42)
.L_42:
        /*003c*/ 	.word	0x00000000
        /*0040*/ 	.short	0x0000
        /*0042*/ 	.short	0x0000
        /*0044*/ 	.byte	0x00, 0xf5, 0x21, 0x00


	//----- nvinfo : EIATTR_SPARSE_MMA_MASK
	.align		4
.L_43:
        /*0048*/ 	.byte	0x03, 0x50
        /*004a*/ 	.short	0x0000


	//----- nvinfo : EIATTR_MAXREG_COUNT
	.align		4
        /*004c*/ 	.byte	0x03, 0x1b
        /*004e*/ 	.short	0x00ff


	//----- nvinfo : EIATTR_NUM_BARRIERS
	.align		4
        /*0050*/ 	.byte	0x02, 0x4c
        /*0052*/ 	.byte	0x01
	.zero		1


	//----- nvinfo : EIATTR_MERCURY_ISA_VERSION
	.align		4
        /*0054*/ 	.byte	0x03, 0x5f
        /*0056*/ 	.short	0x0101


	//----- nvinfo : EIATTR_VRC_CTA_INIT_COUNT
	.align		4
        /*0058*/ 	.byte	0x02, 0x4a
	.zero		1
	.zero		1


	//----- nvinfo : EIATTR_EXIT_INSTR_OFFSETS
	.align		4
        /*005c*/ 	.byte	0x04, 0x1c
        /*005e*/ 	.short	(.L_45 - .L_44)


	//   ....[0]....
.L_44:
        /*0060*/ 	.word	0x00000590


	//   ....[1]....
        /*0064*/ 	.word	0x000006f0


	//----- nvinfo : EIATTR_CRS_STACK_SIZE
	.align		4
.L_45:
        /*0068*/ 	.byte	0x04, 0x1e
        /*006a*/ 	.short	(.L_47 - .L_46)
.L_46:
        /*006c*/ 	.word	0x00000000


	//----- nvinfo : EIATTR_CBANK_PARAM_SIZE
	.align		4
.L_47:
        /*0070*/ 	.byte	0x03, 0x19
        /*0072*/ 	.short	0x001c


	//----- nvinfo : EIATTR_PARAM_CBANK
	.align		4
        /*0074*/ 	.byte	0x04, 0x0a
        /*0076*/ 	.short	(.L_49 - .L_48)
	.align		4
.L_48:
        /*0078*/ 	.word	index@(.nv.constant0._Z17cg_variable_startPfS_S_i)
        /*007c*/ 	.short	0x0380
        /*007e*/ 	.short	0x001c


	//----- nvinfo : EIATTR_SW_WAR
	.align		4
.L_49:
        /*0080*/ 	.byte	0x04, 0x36
        /*0082*/ 	.short	(.L_51 - .L_50)
.L_50:
        /*0084*/ 	.word	0x00000008
.L_51:


//--------------------- .nv.callgraph             --------------------------
	.section	.nv.callgraph,"",@"SHT_CUDA_CALLGRAPH"
	.align	4
	.sectionentsize	8
	.align		4
        /*0000*/ 	.word	0x00000000
	.align		4
        /*0004*/ 	.word	0xffffffff
	.align		4
        /*0008*/ 	.word	0x00000000
	.align		4
        /*000c*/ 	.word	0xfffffffe
	.align		4
        /*0010*/ 	.word	0x00000000
	.align		4
        /*0014*/ 	.word	0xfffffffd
	.align		4
        /*0018*/ 	.word	0x00000000
	.align		4
        /*001c*/ 	.word	0xfffffffc


//--------------------- .text._Z13cg_zero_startPfS_S_i --------------------------
	.section	.text._Z13cg_zero_startPfS_S_i,"ax",@progbits
	.align	128
        .global         _Z13cg_zero_startPfS_S_i
        .type           _Z13cg_zero_startPfS_S_i,@function
        .size           _Z13cg_zero_startPfS_S_i,(.L_x_28 - _Z13cg_zero_startPfS_S_i)
        .other          _Z13cg_zero_startPfS_S_i,@"STO_CUDA_ENTRY STV_DEFAULT"
_Z13cg_zero_startPfS_S_i:
.text._Z13cg_zero_startPfS_S_i:
[----:B------:R-:W-:Y:S01]  /*0000*/  LDC R1, c[0x0][0x37c] ;  /* 0x0000df00ff017b82 */ /* 0x000fe20000000800 */
[----:B------:R-:W0:Y:S07]  /*0010*/  S2R R0, SR_TID.X ;  /* 0x0000000000007919 */ /* 0x000e2e0000002100 */
[----:B------:R-:W1:Y:S01]  /*0020*/  S2UR UR6, SR_CgaCtaId ;  /* 0x00000000000679c3 */ /* 0x000e620000008800 */
[----:B------:R-:W2:Y:S01]  /*0030*/  LDCU UR8, c[0x0][0x360] ;  /* 0x00006c00ff0877ac */ /* 0x000ea20008000800 */
[----:B------:R-:W3:Y:S01]  /*0040*/  S2R R5, SR_CTAID.X ;  /* 0x0000000000057919 */ /* 0x000ee20000002500 */
[----:B------:R-:W4:Y:S01]  /*0050*/  LDCU UR7, c[0x0][0x398] ;  /* 0x00007300ff0777ac */ /* 0x000f220008000800 */
[----:B------:R-:W-:-:S02]  /*0060*/  UMOV UR4, 0x400 ;  /* 0x0000040000047882 */ /* 0x000fc40000000000 */
[----:B------:R-:W-:Y:S01]  /*0070*/  UIADD3 UR5, UPT, UPT, UR4, 0x1000, URZ ;  /* 0x0000100004057890 */ /* 0x000fe2000fffe0ff */
[----:B--2---:R-:W-:Y:S01]  /*0080*/  IMAD.U32 R10, RZ, RZ, UR8 ;  /* 0x00000008ff0a7e24 */ /* 0x004fe2000f8e00ff */
[----:B-1----:R-:W-:Y:S02]  /*0090*/  ULEA UR4, UR6, UR4, 0x18 ;  /* 0x0000000406047291 */ /* 0x002fe4000f8ec0ff */
[----:B------:R-:W-:-:S04]  /*00a0*/  ULEA UR5, UR6, UR5, 0x18 ;  /* 0x0000000506057291 */ /* 0x000fc8000f8ec0ff */
[C---:B0-----:R-:W-:Y:S02]  /*00b0*/  LEA R3, R0.reuse, UR4, 0x2 ;  /* 0x0000000400037c11 */ /* 0x041fe4000f8e10ff */
[----:B------:R-:W-:Y:S01]  /*00c0*/  LEA R7, R0, UR5, 0x2 ;  /* 0x0000000500077c11 */ /* 0x000fe2000f8e10ff */
[----:B---3--:R-:W-:Y:S02]  /*00d0*/  IMAD R2, R5, UR8, R0 ;  /* 0x0000000805027c24 */ /* 0x008fe4000f8e0200 */
[----:B------:R0:W-:Y:S03]  /*00e0*/  STS [R3], RZ ;  /* 0x000000ff03007388 */ /* 0x0001e60000000800 */
[----:B----4-:R-:W-:Y:S01]  /*00f0*/  ISETP.GE.AND P0, PT, R2, UR7, PT ;  /* 0x0000000702007c0c */ /* 0x010fe2000bf06270 */
[----:B------:R0:W-:Y:S01]  /*0100*/  STS [R7], RZ ;  /* 0x000000ff07007388 */ /* 0x0001e20000000800 */
[----:B------:R-:W1:Y:S01]  /*0110*/  LDCU.64 UR6, c[0x0][0x358] ;  /* 0x00006b00ff0677ac */ /* 0x000e620008000a00 */
[----:B------:R-:W-:Y:S10]  /*0120*/  BAR.SYNC.DEFER_BLOCKING 0x0 ;  /* 0x0000000000007b1d */ /* 0x000ff40000010000 */
[----:B0-----:R-:W-:Y:S05]  /*0130*/  @P0 BRA `(.L_x_0) ;  /* 0x0000000000680947 */ /* 0x001fea0003800000 */
[----:B------:R-:W0:Y:S01]  /*0140*/  LDC.64 R12, c[0x0][0x390] ;  /* 0x0000e400ff0c7b82 */ /* 0x000e220000000a00 */
[----:B------:R-:W-:Y:S02]  /*0150*/  IMAD R5, R5, 0x3, RZ ;  /* 0x0000000305057824 */ /* 0x000fe400078e02ff */
[----:B------:R-:W-:-:S05]  /*0160*/  IMAD R11, R2, 0x3, RZ ;  /* 0x00000003020b7824 */ /* 0x000fca00078e02ff */
[----:B------:R-:W2:Y:S01]  /*0170*/  LDC.64 R8, c[0x0][0x380] ;  /* 0x0000e000ff087b82 */ /* 0x000ea20000000a00 */
[----:B0-----:R-:W-:-:S05]  /*0180*/  IMAD.WIDE.U32 R4, R5, 0x4, R12 ;  /* 0x0000000405047825 */ /* 0x001fca00078e000c */
[----:B-1----:R-:W3:Y:S01]  /*0190*/  LDG.E R15, desc[UR6][R4.64] ;  /* 0x00000006040f7981 */ /* 0x002ee2000c1e1900 */
[----:B--2---:R-:W-:-:S03]  /*01a0*/  IMAD.WIDE R8, R11, 0x4, R8 ;  /* 0x000000040b087825 */ /* 0x004fc600078e0208 */
[----:B------:R-:W2:Y:S04]  /*01b0*/  LDG.E R17, desc[UR6][R4.64+0x4] ;  /* 0x0000040604117981 */ /* 0x000ea8000c1e1900 */
[----:B------:R-:W3:Y:S04]  /*01c0*/  LDG.E R14, desc[UR6][R8.64] ;  /* 0x00000006080e7981 */ /* 0x000ee8000c1e1900 */
[----:B------:R-:W2:Y:S04]  /*01d0*/  LDG.E R16, desc[UR6][R8.64+0x4] ;  /* 0x0000040608107981 */ /* 0x000ea8000c1e1900 */
[----:B------:R-:W4:Y:S04]  /*01e0*/  LDG.E R19, desc[UR6][R4.64+0x8] ;  /* 0x0000080604137981 */ /* 0x000f28000c1e1900 */
[----:B------:R-:W4:Y:S01]  /*01f0*/  LDG.E R18, desc[UR6][R8.64+0x8] ;  /* 0x0000080608127981 */ /* 0x000f22000c1e1900 */
[----:B------:R-:W-:-:S03]  /*0200*/  IMAD.WIDE R12, R2, 0x4, R12 ;  /* 0x00000004020c7825 */ /* 0x000fc600078e020c */
[----:B------:R-:W3:Y:S04]  /*0210*/  LDS R11, [R7] ;  /* 0x00000000070b7984 */ /* 0x000ee80000000800 */
[----:B------:R-:W5:Y:S01]  /*0220*/  LDG.E R6, desc[UR6][R12.64] ;  /* 0x000000060c067981 */ /* 0x000f62000c1e1900 */
[----:B------:R-:W-:Y:S05]  /*0230*/  WARPSYNC.ALL ;  /* 0x0000000000007948 */ /* 0x000fea0003800000 */
[----:B---3--:R-:W-:-:S04]  /*0240*/  FFMA R11, R14, R15, R11 ;  /* 0x0000000f0e0b7223 */ /* 0x008fc8000000000b */
[----:B--2---:R-:W-:-:S04]  /*0250*/  FFMA R11, R16, R17, R11 ;  /* 0x00000011100b7223 */ /* 0x004fc8000000000b */
[----:B----4-:R-:W-:-:S05]  /*0260*/  FFMA R18, R18, R19, R11 ;  /* 0x0000001312127223 */ /* 0x010fca000000000b */
[----:B------:R-:W-:Y:S01]  /*0270*/  STS [R7], R18 ;  /* 0x0000001207007388 */ /* 0x000fe20000000800 */
[C---:B-----5:R-:W-:Y:S01]  /*0280*/  FMUL R14, R6.reuse, R6 ;  /* 0x00000006060e7220 */ /* 0x060fe20000400000 */
[----:B------:R-:W-:Y:S06]  /*0290*/  BAR.SYNC.DEFER_BLOCKING 0x0 ;  /* 0x0000000000007b1d */ /* 0x000fec0000010000 */
[----:B------:R-:W-:Y:S04]  /*02a0*/  STS [R3], R14 ;  /* 0x0000000e03007388 */ /* 0x000fe80000000800 */
[----:B------:R-:W0:Y:S02]  /*02b0*/  LDS R5, [R7] ;  /* 0x0000000007057984 */ /* 0x000e240000000800 */
[----:B0-----:R-:W-:-:S05]  /*02c0*/  FMUL R4, R6, R5 ;  /* 0x0000000506047220 */ /* 0x001fca0000400000 */
[----:B------:R0:W-:Y:S02]  /*02d0*/  STS [R7], R4 ;  /* 0x0000000407007388 */ /* 0x0001e40000000800 */
.L_x_0:
[----:B------:R-:W-:Y:S01]  /*02e0*/  ISETP.GE.U32.AND P0, PT, R10, 0x2, PT ;  /* 0x000000020a00780c */ /* 0x000fe20003f06070 */
[----:B------:R-:W-:Y:S05]  /*02f0*/  WARPSYNC.ALL ;  /* 0x0000000000007948 */ /* 0x000fea0003800000 */
[----:B------:R-:W-:Y:S07]  /*0300*/  BAR.SYNC.DEFER_BLOCKING 0x0 ;  /* 0x0000000000007b1d */ /* 0x000fee0000010000 */
[----:B------:R-:W-:Y:S05]  /*0310*/  @!P0 BRA `(.L_x_1) ;  /* 0x0000000000488947 */ /* 0x000fea0003800000 */
.L_x_3:
[----:B------:R-:W-:Y:S02]  /*0320*/  SHF.R.U32.HI R12, RZ, 0x1, R10 ;  /* 0x00000001ff0c7819 */ /* 0x000fe4000001160a */
[----:B------:R-:W-:Y:S02]  /*0330*/  ISETP.GT.U32.AND P1, PT, R10, 0x3, PT ;  /* 0x000000030a00780c */ /* 0x000fe40003f24070 */
[----:B------:R-:W-:-:S13]  /*0340*/  ISETP.GE.U32.AND P0, PT, R0, R12, PT ;  /* 0x0000000c0000720c */ /* 0x000fda0003f06070 */
[----:B--2---:R-:W-:Y:S05]  /*0350*/  @P0 BRA `(.L_x_2) ;  /* 0x0000000000300947 */ /* 0x004fea0003800000 */
[C---:B------:R-:W-:Y:S01]  /*0360*/  IMAD R5, R12.reuse, 0x4, R3 ;  /* 0x000000040c057824 */ /* 0x040fe200078e0203 */
[----:B0-----:R-:W-:Y:S01]  /*0370*/  LDS R4, [R3] ;  /* 0x0000000003047984 */ /* 0x001fe20000000800 */
[----:B------:R-:W-:Y:S01]  /*0380*/  IMAD R9, R12, 0x4, R7 ;  /* 0x000000040c097824 */ /* 0x000fe200078e0207 */
[----:B------:R-:W-:Y:S05]  /*0390*/  WARPSYNC.ALL ;  /* 0x0000000000007948 */ /* 0x000fea0003800000 */
[----:B------:R-:W0:Y:S02]  /*03a0*/  LDS R5, [R5] ;  /* 0x0000000005057984 */ /* 0x000e240000000800 */
[----:B0-----:R-:W-:-:S05]  /*03b0*/  FADD R4, R4, R5 ;  /* 0x0000000504047221 */ /* 0x001fca0000000000 */
[----:B------:R-:W-:Y:S04]  /*03c0*/  STS [R3], R4 ;  /* 0x0000000403007388 */ /* 0x000fe80000000800 */
[----:B------:R-:W-:Y:S04]  /*03d0*/  LDS R9, [R9] ;  /* 0x0000000009097984 */ /* 0x000fe80000000800 */
[----:B------:R-:W0:Y:S02]  /*03e0*/  LDS R8, [R7] ;  /* 0x0000000007087984 */ /* 0x000e240000000800 */
[----:B0-----:R-:W-:-:S05]  /*03f0*/  FADD R8, R8, R9 ;  /* 0x0000000908087221 */ /* 0x001fca0000000000 */
[----:B------:R2:W-:Y:S01]  /*0400*/  STS [R7], R8 ;  /* 0x0000000807007388 */ /* 0x0005e20000000800 */
[----:B------:R-:W-:Y:S06]  /*0410*/  BAR.SYNC.DEFER_BLOCKING 0x0 ;  /* 0x0000000000007b1d */ /* 0x000fec0000010000 */
.L_x_2:
[----:B------:R-:W-:Y:S01]  /*0420*/  IMAD.MOV.U32 R10, RZ, RZ, R12 ;  /* 0x000000ffff0a7224 */ /* 0x000fe200078e000c */
[----:B------:R-:W-:Y:S06]  /*0430*/  @P1 BRA `(.L_x_3) ;  /* 0xfffffffc00b81947 */ /* 0x000fec000383ffff */
.L_x_1:
[----:B------:R-:W3:Y:S02]  /*0440*/  LDCU UR4, c[0x0][0x398] ;  /* 0x00007300ff0477ac */ /* 0x000ee40008000800 */
[----:B---3--:R-:W-:Y:S01]  /*0450*/  ISETP.GE.AND P0, PT, R2, UR4, PT ;  /* 0x0000000402007c0c */ /* 0x008fe2000bf06270 */
[----:B------:R-:W-:Y:S05]  /*0460*/  WARPSYNC.ALL ;  /* 0x0000000000007948 */ /* 0x000fea0003800000 */
[----:B------:R-:W-:Y:S07]  /*0470*/  BAR.SYNC.DEFER_BLOCKING 0x0 ;  /* 0x0000000000007b1d */ /* 0x000fee0000010000 */
[----:B-1----:R-:W-:Y:S05]  /*0480*/  @P0 EXIT ;  /* 0x000000000000094d */ /* 0x002fea0003800000 */
[----:B------:R-:W1:Y:S01]  /*0490*/  S2UR UR5, SR_CgaCtaId ;  /* 0x00000000000579c3 */ /* 0x000e620000008800 */
[----:B------:R-:W-:Y:S02]  /*04a0*/  UMOV UR4, 0x400 ;  /* 0x0000040000047882 */ /* 0x000fe40000000000 */
[----:B-1----:R-:W-:-:S09]  /*04b0*/  ULEA UR4, UR5, UR4, 0x18 ;  /* 0x0000000405047291 */ /* 0x002fd2000f8ec0ff */
[----:B------:R-:W0:Y:S04]  /*04c0*/  LDS R3, [UR4+0x1000] ;  /* 0x00100004ff037984 */ /* 0x000e280008000800 */
[----:B------:R-:W1:Y:S01]  /*04d0*/  LDS R0, [UR4] ;  /* 0x00000004ff007984 */ /* 0x000e620008000800 */
[----:B0-----:R-:W0:Y:S08]  /*04e0*/  MUFU.RCP R4, R3 ;  /* 0x0000000300047308 */ /* 0x001e300000001000 */
[----:B-1----:R-:W1:Y:S01]  /*04f0*/  FCHK P0, R0, R3 ;  /* 0x0000000300007302 */ /* 0x002e620000000000 */
[----:B0-----:R-:W-:-:S04]  /*0500*/  FFMA R5, -R3, R4, 1 ;  /* 0x3f80000003057423 */ /* 0x001fc80000000104 */
[----:B------:R-:W-:-:S04]  /*0510*/  FFMA R5, R4, R5, R4 ;  /* 0x0000000504057223 */ /* 0x000fc80000000004 */
[----:B------:R-:W-:-:S04]  /*0520*/  FFMA R4, R0, R5, RZ ;  /* 0x0000000500047223 */ /* 0x000fc800000000ff */
[----:B--2---:R-:W-:-:S04]  /*0530*/  FFMA R7, -R3, R4, R0 ;  /* 0x0000000403077223 */ /* 0x004fc80000000100 */
[----:B------:R-:W-:Y:S01]  /*0540*/  FFMA R7, R5, R7, R4 ;  /* 0x0000000705077223 */ /* 0x000fe20000000004 */
[----:B-1----:R-:W-:Y:S06]  /*0550*/  @!P0 BRA `(.L_x_4) ;  /* 0x00000000000c8947 */ /* 0x002fec0003800000 */
[----:B------:R-:W-:-:S07]  /*0560*/  MOV R4, 0x580 ;  /* 0x0000058000047802 */ /* 0x000fce0000000f00 */
[----:B------:R-:W-:Y:S05]  /*0570*/  CALL.REL.NOINC `($__internal_0_$__cuda_sm3x_div_rn_noftz_f32_slowpath) ;  /* 0x00000000001c7944 */ /* 0x000fea0003c00000 */
[----:B------:R-:W-:-:S07]  /*0580*/  IMAD.MOV.U32 R7, RZ, RZ, R0 ;  /* 0x000000ffff077224 */ /* 0x000fce00078e0000 */
.L_x_4:
[----:B------:R-:W0:Y:S02]  /*0590*/  LDC.64 R4, c[0x0][0x388] ;  /* 0x0000e200ff047b82 */ /* 0x000e240000000a00 */
[----:B0-----:R-:W-:-:S05]  /*05a0*/  IMAD.WIDE R2, R2, 0x4, R4 ;  /* 0x0000000402027825 */ /* 0x001fca00078e0204 */
[----:B------:R-:W2:Y:S02]  /*05b0*/  LDG.E R5, desc[UR6][R2.64] ;  /* 0x0000000602057981 */ /* 0x000ea4000c1e1900 */
[----:B--2---:R-:W-:-:S05]  /*05c0*/  FFMA R5, R6, R7, R5 ;  /* 0x0000000706057223 */ /* 0x004fca0000000005 */
[----:B------:R-:W-:Y:S01]  /*05d0*/  STG.E desc[UR6][R2.64], R5 ;  /* 0x0000000502007986 */ /* 0x000fe2000c101906 */
[----:B------:R-:W-:Y:S05]  /*05e0*/  EXIT ;  /* 0x000000000000794d */ /* 0x000fea0003800000 */
        .weak           $__internal_0_$__cuda_sm3x_div_rn_noftz_f32_slowpath
        .type           $__internal_0_$__cuda_sm3x_div_rn_noftz_f32_slowpath,@function
        .size           $__internal_0_$__cuda_sm3x_div_rn_noftz_f32_slowpath,(.L_x_28 - $__internal_0_$__cuda_sm3x_div_rn_noftz_f32_slowpath)
$__internal_0_$__cuda_sm3x_div_rn_noftz_f32_slowpath:
[--C-:B------:R-:W-:Y:S01]  /*05f0*/  SHF.R.U32.HI R7, RZ, 0x17, R3.reuse ;  /* 0x00000017ff077819 */ /* 0x100fe20000011603 */
[--C-:B------:R-:W-:Y:S01]  /*0600*/  IMAD.MOV.U32 R8, RZ, RZ, R0.reuse ;  /* 0x000000ffff087224 */ /* 0x100fe200078e0000 */
[----:B------:R-:W-:Y:S01]  /*0610*/  SHF.R.U32.HI R5, RZ, 0x17, R0 ;  /* 0x00000017ff057819 */ /* 0x000fe20000011600 */
[----:B------:R-:W-:Y:S01]  /*0620*/  IMAD.MOV.U32 R9, RZ, RZ, R3 ;  /* 0x000000ffff097224 */ /* 0x000fe200078e0003 */
[----:B------:R-:W-:Y:S02]  /*0630*/  LOP3.LUT R7, R7, 0xff, RZ, 0xc0, !PT ;  /* 0x000000ff07077812 */ /* 0x000fe400078ec0ff */
[----:B------:R-:W-:-:S03]  /*0640*/  LOP3.LUT R5, R5, 0xff, RZ, 0xc0, !PT ;  /* 0x000000ff05057812 */ /* 0x000fc600078ec0ff */
[----:B------:R-:W-:Y:S02]  /*0650*/  VIADD R12, R7, 0xffffffff ;  /* 0xffffffff070c7836 */ /* 0x000fe40000000000 */
[----:B------:R-:W-:-:S03]  /*0660*/  VIADD R11, R5, 0xffffffff ;  /* 0xffffffff050b7836 */ /* 0x000fc60000000000 */
[----:B------:R-:W-:-:S04]  /*0670*/  ISETP.GT.U32.AND P0, PT, R12, 0xfd, PT ;  /* 0x000000fd0c00780c */ /* 0x000fc80003f04070 */
[----:B------:R-:W-:-:S13]  /*0680*/  ISETP.GT.U32.OR P0, PT, R11, 0xfd, P0 ;  /* 0x000000fd0b00780c */ /* 0x000fda0000704470 */
[----:B------:R-:W-:Y:S01]  /*0690*/  @!P0 IMAD.MOV.U32 R10, RZ, RZ, RZ ;  /* 0x000000ffff0a8224 */ /* 0x000fe200078e00ff */
[----:B------:R-:W-:Y:S06]  /*06a0*/  @!P0 BRA `(.L_x_5) ;  /* 0x00000000005c8947 */ /* 0x000fec0003800000 */
[----:B------:R-:W-:Y:S02]  /*06b0*/  FSETP.GTU.FTZ.AND P0, PT, |R0|, +INF , PT ;  /* 0x7f8000000000780b */ /* 0x000fe40003f1c200 */
[----:B------:R-:W-:-:S04]  /*06c0*/  FSETP.GTU.FTZ.AND P1, PT, |R3|, +INF , PT ;  /* 0x7f8000000300780b */ /* 0x000fc80003f3c200 */
[----:B------:R-:W-:-:S13]  /*06d0*/  PLOP3.LUT P0, PT, P0, P1, PT, 0xf8, 0x8f ;  /* 0x00000000008f781c */ /* 0x000fda0000703f70 */
[----:B------:R-:W-:Y:S05]  /*06e0*/  @P0 BRA `(.L_x_6) ;  /* 0x0000000400440947 */ /* 0x000fea0003800000 */
[----:B------:R-:W-:-:S13]  /*06f0*/  LOP3.LUT P0, RZ, R9, 0x7fffffff, R8, 0xc8, !PT ;  /* 0x7fffffff09ff7812 */ /* 0x000fda000780c808 */
[----:B------:R-:W-:Y:S05]  /*0700*/  @!P0 BRA `(.L_x_7) ;  /* 0x0000000400348947 */ /* 0x000fea0003800000 */
[C---:B------:R-:W-:Y:S02]  /*0710*/  FSETP.NEU.FTZ.AND P2, PT, |R0|.reuse, +INF , PT ;  /* 0x7f8000000000780b */ /* 0x040fe40003f5d200 */
[----:B------:R-:W-:Y:S02]  /*0720*/  FSETP.NEU.FTZ.AND P1, PT, |R3|, +INF , PT ;  /* 0x7f8000000300780b */ /* 0x000fe40003f3d200 */
[----:B------:R-:W-:-:S11]  /*0730*/  FSETP.NEU.FTZ.AND P0, PT, |R0|, +INF , PT ;  /* 0x7f8000000000780b */ /* 0x000fd60003f1d200 */
[----:B------:R-:W-:Y:S05]  /*0740*/  @!P1 BRA !P2, `(.L_x_7) ;  /* 0x0000000400249947 */ /* 0x000fea0005000000 */
[----:B------:R-:W-:-:S04]  /*0750*/  LOP3.LUT P2, RZ, R8, 0x7fffffff, RZ, 0xc0, !PT ;  /* 0x7fffffff08ff7812 */ /* 0x000fc8000784c0ff */
[----:B------:R-:W-:-:S13]  /*0760*/  PLOP3.LUT P1, PT, P1, P2, PT, 0x2f, 0xf2 ;  /* 0x0000000000f2781c */ /* 0x000fda0000f24577 */
[----:B------:R-:W-:Y:S05]  /*0770*/  @P1 BRA `(.L_x_8) ;  /* 0x0000000400101947 */ /* 0x000fea0003800000 */
[----:B------:R-:W-:-:S04]  /*0780*/  LOP3.LUT P1, RZ, R9, 0x7fffffff, RZ, 0xc0, !PT ;  /* 0x7fffffff09ff7812 */ /* 0x000fc8000782c0ff */
[----:B------:R-:W-:-:S13]  /*0790*/  PLOP3.LUT P0, PT, P0, P1, PT, 0x2f, 0xf2 ;  /* 0x0000000000f2781c */ /* 0x000fda0000702577 */
[----:B------:R-:W-:Y:S05]  /*07a0*/  @P0 BRA `(.L_x_9) ;  /* 0x0000000000f80947 */ /* 0x000fea0003800000 */
[----:B------:R-:W-:Y:S02]  /*07b0*/  ISETP.GE.AND P0, PT, R11, RZ, PT ;  /* 0x000000ff0b00720c */ /* 0x000fe40003f06270 */
[----:B------:R-:W-:-:S11]  /*07c0*/  ISETP.GE.AND P1, PT, R12, RZ, PT ;  /* 0x000000ff0c00720c */ /* 0x000fd60003f26270 */
[----:B------:R-:W-:Y:S01]  /*07d0*/  @P0 IMAD.MOV.U32 R10, RZ, RZ, RZ ;  /* 0x000000ffff0a0224 */ /* 0x000fe200078e00ff */
[----:B------:R-:W-:Y:S01]  /*07e0*/  @!P0 MOV R10, 0xffffffc0 ;  /* 0xffffffc0000a8802 */ /* 0x000fe20000000f00 */
[----:B------:R-:W-:Y:S01]  /*07f0*/  @!P0 FFMA R8, R0, 1.84467440737095516160e+19, RZ ;  /* 0x5f80000000088823 */ /* 0x000fe200000000ff */
[----:B------:R-:W-:-:S03]  /*0800*/  @!P1 FFMA R9, R3, 1.84467440737095516160e+19, RZ ;  /* 0x5f80000003099823 */ /* 0x000fc600000000ff */
[----:B------:R-:W-:-:S07]  /*0810*/  @!P1 VIADD R10, R10, 0x40 ;  /* 0x000000400a0a9836 */ /* 0x000fce0000000000 */
.L_x_5:
[----:B------:R-:W-:Y:S01]  /*0820*/  LEA R0, R7, 0xc0800000, 0x17 ;  /* 0xc080000007007811 */ /* 0x000fe200078eb8ff */
[----:B------:R-:W-:-:S04]  /*0830*/  VIADD R5, R5, 0xffffff81 ;  /* 0xffffff8105057836 */ /* 0x000fc80000000000 */
[----:B------:R-:W-:Y:S02]  /*0840*/  IMAD.IADD R9, R9, 0x1, -R0 ;  /* 0x0000000109097824 */ /* 0x000fe400078e0a00 */
[C---:B------:R-:W-:Y:S01]  /*0850*/  IMAD R0, R5.reuse, -0x800000, R8 ;  /* 0xff80000005007824 */ /* 0x040fe200078e0208 */
[----:B------:R-:W-:Y:S01]  /*0860*/  IADD3 R5, PT, PT, R5, 0x7f, -R7 ;  /* 0x0000007f05057810 */ /* 0x000fe20007ffe807 */
[----:B------:R-:W0:Y:S01]  /*0870*/  MUFU.RCP R3, R9 ;  /* 0x0000000900037308 */ /* 0x000e220000001000 */
[----:B------:R-:W-:-:S03]  /*0880*/  FADD.FTZ R11, -R9, -RZ ;  /* 0x800000ff090b7221 */ /* 0x000fc60000010100 */
[----:B------:R-:W-:Y:S02]  /*0890*/  IMAD.IADD R5, R5, 0x1, R10 ;  /* 0x0000000105057824 */ /* 0x000fe400078e020a */
[----:B0-----:R-:W-:-:S04]  /*08a0*/  FFMA R12, R3, R11, 1 ;  /* 0x3f800000030c7423 */ /* 0x001fc8000000000b */
[----:B------:R-:W-:-:S04]  /*08b0*/  FFMA R12, R3, R12, R3 ;  /* 0x0000000c030c7223 */ /* 0x000fc80000000003 */
[----:B------:R-:W-:-:S04]  /*08c0*/  FFMA R3, R0, R12, RZ ;  /* 0x0000000c00037223 */ /* 0x000fc800000000ff */
[----:B------:R-:W-:-:S04]  /*08d0*/  FFMA R8, R11, R3, R0 ;  /* 0x000000030b087223 */ /* 0x000fc80000000000 */
[----:B------:R-:W-:-:S04]  /*08e0*/  FFMA R13, R12, R8, R3 ;  /* 0x000000080c0d7223 */ /* 0x000fc80000000003 */
[----:B------:R-:W-:-:S04]  /*08f0*/  FFMA R8, R11, R13, R0 ;  /* 0x0000000d0b087223 */ /* 0x000fc80000000000 */
[----:B------:R-:W-:-:S05]  /*0900*/  FFMA R0, R12, R8, R13 ;  /* 0x000000080c007223 */ /* 0x000fca000000000d */
[----:B------:R-:W-:-:S04]  /*0910*/  SHF.R.U32.HI R3, RZ, 0x17, R0 ;  /* 0x00000017ff037819 */ /* 0x000fc80000011600 */
[----:B------:R-:W-:-:S05]  /*0920*/  LOP3.LUT R3, R3, 0xff, RZ, 0xc0, !PT ;  /* 0x000000ff03037812 */ /* 0x000fca00078ec0ff */
[----:B------:R-:W-:-:S04]  /*0930*/  IMAD.IADD R7, R3, 0x1, R5 ;  /* 0x0000000103077824 */ /* 0x000fc800078e0205 */
[----:B------:R-:W-:-:S05]  /*0940*/  VIADD R3, R7, 0xffffffff ;  /* 0xffffffff07037836 */ /* 0x000fca0000000000 */
[----:B------:R-:W-:-:S13]  /*0950*/  ISETP.GE.U32.AND P0, PT, R3, 0xfe, PT ;  /* 0x000000fe0300780c */ /* 0x000fda0003f06070 */
[----:B------:R-:W-:Y:S05]  /*0960*/  @!P0 BRA `(.L_x_10) ;  /* 0x0000000000808947 */ /* 0x000fea0003800000 */
[----:B------:R-:W-:-:S13]  /*0970*/  ISETP.GT.AND P0, PT, R7, 0xfe, PT ;  /* 0x000000fe0700780c */ /* 0x000fda0003f04270 */
[----:B------:R-:W-:Y:S05]  /*0980*/  @P0 BRA `(.L_x_11) ;  /* 0x00000000006c0947 */ /* 0x000fea0003800000 */
[----:B------:R-:W-:-:S13]  /*0990*/  ISETP.GE.AND P0, PT, R7, 0x1, PT ;  /* 0x000000010700780c */ /* 0x000fda0003f06270 */
[----:B------:R-:W-:Y:S05]  /*09a0*/  @P0 BRA `(.L_x_12) ;  /* 0x0000000000980947 */ /* 0x000fea0003800000 */
[----:B------:R-:W-:Y:S02]  /*09b0*/  ISETP.GE.AND P0, PT, R7, -0x18, PT ;  /* 0xffffffe80700780c */ /* 0x000fe40003f06270 */
[----:B------:R-:W-:-:S11]  /*09c0*/  LOP3.LUT R0, R0, 0x80000000, RZ, 0xc0, !PT ;  /* 0x8000000000007812 */ /* 0x000fd600078ec0ff */
[----:B------:R-:W-:Y:S05]  /*09d0*/  @!P0 BRA `(.L_x_12) ;  /* 0x00000000008c8947 */ /* 0x000fea0003800000 */
[CCC-:B------:R-:W-:Y:S01]  /*09e0*/  FFMA.RZ R3, R12.reuse, R8.reuse, R13.reuse ;  /* 0x000000080c037223 */ /* 0x1c0fe2000000c00d */
[C---:B------:R-:W-:Y:S02]  /*09f0*/  IADD3 R10, PT, PT, R7.reuse, 0x20, RZ ;  /* 0x00000020070a7810 */ /* 0x040fe40007ffe0ff */
[----:B------:R-:W-:Y:S02]  /*0a00*/  ISETP.NE.AND P2, PT, R7, RZ, PT ;  /* 0x000000ff0700720c */ /* 0x000fe40003f45270 */
[----:B------:R-:W-:Y:S01]  /*0a10*/  LOP3.LUT R5, R3, 0x7fffff, RZ, 0xc0, !PT ;  /* 0x007fffff03057812 */ /* 0x000fe200078ec0ff */
[CCC-:B------:R-:W-:Y:S01]  /*0a20*/  FFMA.RP R3, R12.reuse, R8.reuse, R13.reuse ;  /* 0x000000080c037223 */ /* 0x1c0fe2000000800d */
[----:B------:R-:W-:Y:S01]  /*0a30*/  FFMA.RM R8, R12, R8, R13 ;  /* 0x000000080c087223 */ /* 0x000fe2000000400d */
[----:B------:R-:W-:Y:S01]  /*0a40*/  ISETP.NE.AND P1, PT, R7, RZ, PT ;  /* 0x000000ff0700720c */ /* 0x000fe20003f25270 */
[----:B------:R-:W-:Y:S01]  /*0a50*/  IMAD.MOV R7, RZ, RZ, -R7 ;  /* 0x000000ffff077224 */ /* 0x000fe200078e0a07 */
[----:B------:R-:W-:-:S02]  /*0a60*/  LOP3.LUT R5, R5, 0x800000, RZ, 0xfc, !PT ;  /* 0x0080000005057812 */ /* 0x000fc400078efcff */
[----:B------:R-:W-:Y:S02]  /*0a70*/  FSETP.NEU.FTZ.AND P0, PT, R3, R8, PT ;  /* 0x000000080300720b */ /* 0x000fe40003f1d000 */
[----:B------:R-:W-:Y:S02]  /*0a80*/  SHF.L.U32 R10, R5, R10, RZ ;  /* 0x0000000a050a7219 */ /* 0x000fe400000006ff */
[----:B------:R-:W-:Y:S02]  /*0a90*/  SEL R8, R7, RZ, P2 ;  /* 0x000000ff07087207 */ /* 0x000fe40001000000 */
[----:B------:R-:W-:Y:S02]  /*0aa0*/  ISETP.NE.AND P1, PT, R10, RZ, P1 ;  /* 0x000000ff0a00720c */ /* 0x000fe40000f25270 */
[----:B------:R-:W-:Y:S02]  /*0ab0*/  SHF.R.U32.HI R8, RZ, R8, R5 ;  /* 0x00000008ff087219 */ /* 0x000fe40000011605 */
[----:B------:R-:W-:-:S02]  /*0ac0*/  PLOP3.LUT P0, PT, P0, P1, PT, 0xf8, 0x8f ;  /* 0x00000000008f781c */ /* 0x000fc40000703f70 */
[----:B------:R-:W-:Y:S02]  /*0ad0*/  SHF.R.U32.HI R10, RZ, 0x1, R8 ;  /* 0x00000001ff0a7819 */ /* 0x000fe40000011608 */
[----:B------:R-:W-:-:S04]  /*0ae0*/  SEL R3, RZ, 0x1, !P0 ;  /* 0x00000001ff037807 */ /* 0x000fc80004000000 */
[----:B------:R-:W-:-:S04]  /*0af0*/  LOP3.LUT R3, R3, 0x1, R10, 0xf8, !PT ;  /* 0x0000000103037812 */ /* 0x000fc800078ef80a */
[----:B------:R-:W-:-:S05]  /*0b00*/  LOP3.LUT R3, R3, R8, RZ, 0xc0, !PT ;  /* 0x0000000803037212 */ /* 0x000fca00078ec0ff */
[----:B------:R-:W-:-:S05]  /*0b10*/  IMAD.IADD R3, R10, 0x1, R3 ;  /* 0x000000010a037824 */ /* 0x000fca00078e0203 */
[----:B------:R-:W-:Y:S01]  /*0b20*/  LOP3.LUT R0, R3, R0, RZ, 0xfc, !PT ;  /* 0x0000000003007212 */ /* 0x000fe200078efcff */
[----:B------:R-:W-:Y:S06]  /*0b30*/  BRA `(.L_x_12) ;  /* 0x0000000000347947 */ /* 0x000fec0003800000 */
.L_x_11:
[----:B------:R-:W-:-:S04]  /*0b40*/  LOP3.LUT R0, R0, 0x80000000, RZ, 0xc0, !PT ;  /* 0x8000000000007812 */ /* 0x000fc800078ec0ff */
[----:B------:R-:W-:Y:S01]  /*0b50*/  LOP3.LUT R0, R0, 0x7f800000, RZ, 0xfc, !PT ;  /* 0x7f80000000007812 */ /* 0x000fe200078efcff */
[----:B------:R-:W-:Y:S06]  /*0b60*/  BRA `(.L_x_12) ;  /* 0x0000000000287947 */ /* 0x000fec0003800000 */
.L_x_10:
[----:B------:R-:W-:Y:S01]  /*0b70*/  IMAD R0, R5, 0x800000, R0 ;  /* 0x0080000005007824 */ /* 0x000fe200078e0200 */
[----:B------:R-:W-:Y:S06]  /*0b80*/  BRA `(.L_x_12) ;  /* 0x0000000000207947 */ /* 0x000fec0003800000 */
.L_x_9:
[----:B------:R-:W-:-:S04]  /*0b90*/  LOP3.LUT R0, R9, 0x80000000, R8, 0x48, !PT ;  /* 0x8000000009007812 */ /* 0x000fc800078e4808 */
[----:B------:R-:W-:Y:S01]  /*0ba0*/  LOP3.LUT R0, R0, 0x7f800000, RZ, 0xfc, !PT ;  /* 0x7f80000000007812 */ /* 0x000fe200078efcff */
[----:B------:R-:W-:Y:S06]  /*0bb0*/  BRA `(.L_x_12) ;  /* 0x0000000000147947 */ /* 0x000fec0003800000 */
.L_x_8:
[----:B------:R-:W-:Y:S01]  /*0bc0*/  LOP3.LUT R0, R9, 0x80000000, R8, 0x48, !PT ;  /* 0x8000000009007812 */ /* 0x000fe200078e4808 */
[----:B------:R-:W-:Y:S06]  /*0bd0*/  BRA `(.L_x_12) ;  /* 0x00000000000c7947 */ /* 0x000fec0003800000 */
.L_x_7:
[----:B------:R-:W0:Y:S01]  /*0be0*/  MUFU.RSQ R0, -QNAN ;  /* 0xffc0000000007908 */ /* 0x000e220000001400 */
[----:B------:R-:W-:Y:S05]  /*0bf0*/  BRA `(.L_x_12) ;  /* 0x0000000000047947 */ /* 0x000fea0003800000 */
.L_x_6:
[----:B------:R-:W-:-:S07]  /*0c00*/  FADD.FTZ R0, R0, R3 ;  /* 0x0000000300007221 */ /* 0x000fce0000010000 */
.L_x_12:
[----:B------:R-:W-:-:S04]  /*0c10*/  IMAD.MOV.U32 R5, RZ, RZ, 0x0 ;  /* 0x00000000ff057424 */ /* 0x000fc800078e00ff */
[----:B0-----:R-:W-:Y:S05]  /*0c20*/  RET.REL.NODEC R4 `(_Z13cg_zero_startPfS_S_i) ;  /* 0xfffffff004f47950 */ /* 0x001fea0003c3ffff */
.L_x_13:
[----:B------:R-:W-:-:S00]  /*0c30*/  BRA `(.L_x_13) ;  /* 0xfffffffc00fc7947 */ /* 0x000fc0000383ffff */
[----:B------:R-:W-:-:S00]  /*0c40*/  NOP ;  /* 0x0000000000007918 */ /* 0x000fc00000000000 */
        /* <DEDUP_REMOVED lines=11> */
.L_x_28:


//--------------------- .text._Z17cg_variable_startPfS_S_i --------------------------
	.section	.text._Z17cg_variable_startPfS_S_i,"ax",@progbits
	.align	128
        .global         _Z17cg_variable_startPfS_S_i
        .type           _Z17cg_variable_startPfS_S_i,@function
        .size           _Z17cg_variable_startPfS_S_i,(.L_x_29 - _Z17cg_variable_startPfS_S_i)
        .other          _Z17cg_variable_startPfS_S_i,@"STO_CUDA_ENTRY STV_DEFAULT"
_Z17cg_variable_startPfS_S_i:
.text._Z17cg_variable_startPfS_S_i:
[----:B------:R-:W-:Y:S01]  /*0000*/  LDC R1, c[0x0][0x37c] ;  /* 0x0000df00ff017b82 */ /* 0x000fe20000000800 */
[----:B------:R-:W0:Y:S01]  /*0010*/  S2R R5, SR_TID.X ;  /* 0x0000000000057919 */ /* 0x000e220000002100 */
[----:B------:R-:W1:Y:S01]  /*0020*/  LDCU UR4, c[0x0][0x360] ;  /* 0x00006c00ff0477ac */ /* 0x000e620008000800 */
[----:B------:R-:W-:Y:S01]  /*0030*/  MOV R10, 0x400 ;  /* 0x00000400000a7802 */ /* 0x000fe20000000f00 */
[----:B------:R-:W0:Y:S01]  /*0040*/  S2R R8, SR_CTAID.X ;  /* 0x0000000000087919 */ /* 0x000e220000002500 */
[----:B------:R-:W2:Y:S03]  /*0050*/  LDCU UR5, c[0x0][0x398] ;  /* 0x00007300ff0577ac */ /* 0x000ea60008000800 */
[----:B------:R-:W-:Y:S01]  /*0060*/  VIADD R2, R10, 0x1000 ;  /* 0x000010000a027836 */ /* 0x000fe20000000000 */
[----:B------:R-:W3:Y:S01]  /*0070*/  S2R R9, SR_CgaCtaId ;  /* 0x0000000000097919 */ /* 0x000ee20000008800 */
[----:B------:R-:W4:Y:S01]  /*0080*/  LDCU.64 UR6, c[0x0][0x358] ;  /* 0x00006b00ff0677ac */ /* 0x000f220008000a00 */
[----:B-1----:R-:W-:-:S02]  /*0090*/  IMAD.U32 R15, RZ, RZ, UR4 ;  /* 0x00000004ff0f7e24 */ /* 0x002fc4000f8e00ff */
[----:B0-----:R-:W-:Y:S01]  /*00a0*/  IMAD R4, R8, UR4, R5 ;  /* 0x0000000408047c24 */ /* 0x001fe2000f8e0205 */
[----:B---3--:R-:W-:-:S04]  /*00b0*/  LEA R0, R9, R10, 0x18 ;  /* 0x0000000a09007211 */ /* 0x008fc800078ec0ff */
[----:B--2---:R-:W-:Y:S02]  /*00c0*/  ISETP.GE.AND P0, PT, R4, UR5, PT ;  /* 0x0000000504007c0c */ /* 0x004fe4000bf06270 */
[----:B------:R-:W-:Y:S01]  /*00d0*/  LEA R2, R9, R2, 0x18 ;  /* 0x0000000209027211 */ /* 0x000fe200078ec0ff */
[----:B------:R-:W-:-:S04]  /*00e0*/  IMAD R11, R5, 0x4, R0 ;  /* 0x00000004050b7824 */ /* 0x000fc800078e0200 */
[----:B------:R-:W-:Y:S01]  /*00f0*/  IMAD R14, R5, 0x4, R2 ;  /* 0x00000004050e7824 */ /* 0x000fe200078e0202 */
[----:B------:R0:W-:Y:S04]  /*0100*/  STS [R11], RZ ;  /* 0x000000ff0b007388 */ /* 0x0001e80000000800 */
[----:B------:R0:W-:Y:S01]  /*0110*/  STS [R14], RZ ;  /* 0x000000ff0e007388 */ /* 0x0001e20000000800 */
[----:B------:R-:W-:Y:S06]  /*0120*/  BAR.SYNC.DEFER_BLOCKING 0x0 ;  /* 0x0000000000007b1d */ /* 0x000fec0000010000 */
[----:B----4-:R-:W-:Y:S05]  /*0130*/  @P0 BRA `(.L_x_14) ;  /* 0x0000000000ac0947 */ /* 0x010fea0003800000 */
[----:B------:R-:W1:Y:S01]  /*0140*/  LDC.64 R2, c[0x0][0x380] ;  /* 0x0000e000ff027b82 */ /* 0x000e620000000a00 */
[----:B------:R-:W-:Y:S02]  /*0150*/  IMAD R19, R4, 0x3, RZ ;  /* 0x0000000304137824 */ /* 0x000fe400078e02ff */
[----:B------:R-:W-:-:S05]  /*0160*/  IMAD R17, R8, 0x3, RZ ;  /* 0x0000000308117824 */ /* 0x000fca00078e02ff */
[----:B------:R-:W2:Y:S08]  /*0170*/  LDC.64 R12, c[0x0][0x388] ;  /* 0x0000e200ff0c7b82 */ /* 0x000eb00000000a00 */
[----:B------:R-:W3:Y:S01]  /*0180*/  LDC.64 R6, c[0x0][0x390] ;  /* 0x0000e400ff067b82 */ /* 0x000ee20000000a00 */
[----:B-1----:R-:W-:-:S05]  /*0190*/  IMAD.WIDE R2, R19, 0x4, R2 ;  /* 0x0000000413027825 */ /* 0x002fca00078e0202 */
[----:B------:R-:W4:Y:S01]  /*01a0*/  LDG.E R0, desc[UR6][R2.64] ;  /* 0x0000000602007981 */ /* 0x000f22000c1e1900 */
[----:B--2---:R-:W-:-:S03]  /*01b0*/  IMAD.WIDE.U32 R12, R17, 0x4, R12 ;  /* 0x00000004110c7825 */ /* 0x004fc600078e000c */
[----:B------:R-:W2:Y:S04]  /*01c0*/  LDG.E R19, desc[UR6][R2.64+0x4] ;  /* 0x0000040602137981 */ /* 0x000ea8000c1e1900 */
[----:B------:R-:W4:Y:S04]  /*01d0*/  LDG.E R17, desc[UR6][R12.64] ;  /* 0x000000060c117981 */ /* 0x000f28000c1e1900 */
[----:B------:R-:W2:Y:S01]  /*01e0*/  LDG.E R16, desc[UR6][R12.64+0x4] ;  /* 0x000004060c107981 */ /* 0x000ea2000c1e1900 */
[----:B---3--:R-:W-:-:S03]  /*01f0*/  IMAD.WIDE R6, R4, 0x4, R6 ;  /* 0x0000000404067825 */ /* 0x008fc600078e0206 */
[----:B------:R-:W3:Y:S04]  /*0200*/  LDG.E R18, desc[UR6][R12.64+0x8] ;  /* 0x000008060c127981 */ /* 0x000ee8000c1e1900 */
[----:B------:R-:W3:Y:S04]  /*0210*/  LDG.E R21, desc[UR6][R2.64+0x8] ;  /* 0x0000080602157981 */ /* 0x000ee8000c1e1900 */
[----:B------:R-:W5:Y:S01]  /*0220*/  LDG.E R7, desc[UR6][R6.64] ;  /* 0x0000000606077981 */ /* 0x000f62000c1e1900 */
[----:B------:R-:W-:-:S04]  /*0230*/  IADD3 R10, PT, PT, R10, 0x2000, RZ ;  /* 0x000020000a0a7810 */ /* 0x000fc80007ffe0ff */
[----:B------:R-:W-:Y:S01]  /*0240*/  LEA R10, R9, R10, 0x18 ;  /* 0x0000000a090a7211 */ /* 0x000fe200078ec0ff */
[----:B------:R-:W-:Y:S05]  /*0250*/  WARPSYNC.ALL ;  /* 0x0000000000007948 */ /* 0x000fea0003800000 */
[----:B----4-:R-:W-:-:S04]  /*0260*/  FFMA R0, R0, R17, RZ ;  /* 0x0000001100007223 */ /* 0x010fc800000000ff */
[----:B--2---:R-:W-:Y:S01]  /*0270*/  FFMA R0, R19, R16, R0 ;  /* 0x0000001013007223 */ /* 0x004fe20000000000 */
[----:B------:R-:W-:-:S03]  /*0280*/  IMAD R16, R5, 0x4, R10 ;  /* 0x0000000405107824 */ /* 0x000fc600078e020a */
[----:B---3--:R-:W-:-:S04]  /*0290*/  FFMA R0, R21, R18, R0 ;  /* 0x0000001215007223 */ /* 0x008fc80000000000 */
[----:B-----5:R-:W-:-:S05]  /*02a0*/  FADD R9, -R0, R7 ;  /* 0x0000000700097221 */ /* 0x020fca0000000100 */
[----:B------:R-:W-:Y:S01]  /*02b0*/  STS [R16], R9 ;  /* 0x0000000910007388 */ /* 0x000fe20000000800 */
[----:B------:R-:W-:Y:S06]  /*02c0*/  BAR.SYNC.DEFER_BLOCKING 0x0 ;  /* 0x0000000000007b1d */ /* 0x000fec0000010000 */
[----:B------:R-:W2:Y:S04]  /*02d0*/  LDG.E R7, desc[UR6][R2.64] ;  /* 0x0000000602077981 */ /* 0x000ea8000c1e1900 */
[----:B------:R-:W3:Y:S04]  /*02e0*/  LDG.E R13, desc[UR6][R2.64+0x4] ;  /* 0x00000406020d7981 */ /* 0x000ee8000c1e1900 */
[----:B------:R-:W4:Y:S01]  /*02f0*/  LDG.E R17, desc[UR6][R2.64+0x8] ;  /* 0x0000080602117981 */ /* 0x000f22000c1e1900 */
[----:B------:R-:W-:-:S03]  /*0300*/  IMAD R8, R8, 0xc, R10 ;  /* 0x0000000c08087824 */ /* 0x000fc600078e020a */
[----:B------:R-:W-:Y:S04]  /*0310*/  LDS R0, [R14] ;  /* 0x000000000e007984 */ /* 0x000fe80000000800 */
[----:B------:R-:W2:Y:S04]  /*0320*/  LDS R6, [R8] ;  /* 0x0000000008067984 */ /* 0x000ea80000000800 */
[----:B------:R-:W3:Y:S04]  /*0330*/  LDS R10, [R8+0x4] ;  /* 0x00000400080a7984 */ /* 0x000ee80000000800 */
[----:B------:R-:W4:Y:S01]  /*0340*/  LDS R12, [R8+0x8] ;  /* 0x00000800080c7984 */ /* 0x000f220000000800 */
[----:B--2---:R-:W-:-:S04]  /*0350*/  FFMA R0, R7, R6, R0 ;  /* 0x0000000607007223 */ /* 0x004fc80000000000 */
[----:B---3--:R-:W-:-:S04]  /*0360*/  FFMA R0, R13, R10, R0 ;  /* 0x0000000a0d007223 */ /* 0x008fc80000000000 */
[----:B----4-:R-:W-:-:S05]  /*0370*/  FFMA R17, R17, R12, R0 ;  /* 0x0000000c11117223 */ /* 0x010fca0000000000 */
[----:B------:R-:W-:Y:S01]  /*0380*/  STS [R14], R17 ;  /* 0x000000110e007388 */ /* 0x000fe20000000800 */
[C---:B------:R-:W-:Y:S01]  /*0390*/  FMUL R0, R9.reuse, R9 ;  /* 0x0000000909007220 */ /* 0x040fe20000400000 */
[----:B------:R-:W-:Y:S06]  /*03a0*/  BAR.SYNC.DEFER_BLOCKING 0x0 ;  /* 0x0000000000007b1d */ /* 0x000fec0000010000 */
[----:B------:R-:W-:Y:S04]  /*03b0*/  STS [R11], R0 ;  /* 0x000000000b007388 */ /* 0x000fe80000000800 */
[----:B------:R-:W1:Y:S02]  /*03c0*/  LDS R2, [R14] ;  /* 0x000000000e027984 */ /* 0x000e640000000800 */
[----:B-1----:R-:W-:-:S05]  /*03d0*/  FMUL R3, R9, R2 ;  /* 0x0000000209037220 */ /* 0x002fca0000400000 */
[----:B------:R1:W-:Y:S02]  /*03e0*/  STS [R14], R3 ;  /* 0x000000030e007388 */ /* 0x0003e40000000800 */
.L_x_14:
[----:B------:R-:W-:Y:S01]  /*03f0*/  ISETP.GE.U32.AND P0, PT, R15, 0x2, PT ;  /* 0x000000020f00780c */ /* 0x000fe20003f06070 */
[----:B------:R-:W-:Y:S05]  /*0400*/  WARPSYNC.ALL ;  /* 0x0000000000007948 */ /* 0x000fea0003800000 */
[----:B------:R-:W-:Y:S07]  /*0410*/  BAR.SYNC.DEFER_BLOCKING 0x0 ;  /* 0x0000000000007b1d */ /* 0x000fee0000010000 */
[----:B------:R-:W-:Y:S05]  /*0420*/  @!P0 BRA `(.L_x_15) ;  /* 0x0000000000488947 */ /* 0x000fea0003800000 */
.L_x_17:
[----:B------:R-:W-:Y:S02]  /*0430*/  SHF.R.U32.HI R8, RZ, 0x1, R15 ;  /* 0x00000001ff087819 */ /* 0x000fe4000001160f */
[----:B------:R-:W-:Y:S02]  /*0440*/  ISETP.GT.U32.AND P1, PT, R15, 0x3, PT ;  /* 0x000000030f00780c */ /* 0x000fe40003f24070 */
[----:B------:R-:W-:-:S13]  /*0450*/  ISETP.GE.U32.AND P0, PT, R5, R8, PT ;  /* 0x000000080500720c */ /* 0x000fda0003f06070 */
[----:B--2---:R-:W-:Y:S05]  /*0460*/  @P0 BRA `(.L_x_16) ;  /* 0x0000000000300947 */ /* 0x004fea0003800000 */
[C---:B------:R-:W-:Y:S01]  /*0470*/  IMAD R2, R8.reuse, 0x4, R11 ;  /* 0x0000000408027824 */ /* 0x040fe200078e020b */
[----:B------:R-:W-:Y:S01]  /*0480*/  LDS R0, [R11] ;  /* 0x000000000b007984 */ /* 0x000fe20000000800 */
[----:B------:R-:W-:Y:S01]  /*0490*/  IMAD R6, R8, 0x4, R14 ;  /* 0x0000000408067824 */ /* 0x000fe200078e020e */
[----:B------:R-:W-:Y:S05]  /*04a0*/  WARPSYNC.ALL ;  /* 0x0000000000007948 */ /* 0x000fea0003800000 */
[----:B-1----:R-:W1:Y:S02]  /*04b0*/  LDS R3, [R2] ;  /* 0x0000000002037984 */ /* 0x002e640000000800 */
[----:B-1----:R-:W-:-:S05]  /*04c0*/  FADD R0, R0, R3 ;  /* 0x0000000300007221 */ /* 0x002fca0000000000 */
[----:B------:R-:W-:Y:S04]  /*04d0*/  STS [R11], R0 ;  /* 0x000000000b007388 */ /* 0x000fe80000000800 */
[----:B------:R-:W-:Y:S04]  /*04e0*/  LDS R6, [R6] ;  /* 0x0000000006067984 */ /* 0x000fe80000000800 */
[----:B------:R-:W1:Y:S02]  /*04f0*/  LDS R3, [R14] ;  /* 0x000000000e037984 */ /* 0x000e640000000800 */
[----:B-1----:R-:W-:-:S05]  /*0500*/  FADD R3, R3, R6 ;  /* 0x0000000603037221 */ /* 0x002fca0000000000 */
[----:B------:R2:W-:Y:S01]  /*0510*/  STS [R14], R3 ;  /* 0x000000030e007388 */ /* 0x0005e20000000800 */
[----:B------:R-:W-:Y:S06]  /*0520*/  BAR.SYNC.DEFER_BLOCKING 0x0 ;  /* 0x0000000000007b1d */ /* 0x000fec0000010000 */
.L_x_16:
[----:B------:R-:W-:Y:S01]  /*0530*/  IMAD.MOV.U32 R15, RZ, RZ, R8 ;  /* 0x000000ffff0f7224 */ /* 0x000fe200078e0008 */
[----:B------:R-:W-:Y:S06]  /*0540*/  @P1 BRA `(.L_x_17) ;  /* 0xfffffffc00b81947 */ /* 0x000fec000383ffff */
.L_x_15:
[----:B------:R-:W3:Y:S02]  /*0550*/  LDCU UR4, c[0x0][0x398] ;  /* 0x00007300ff0477ac */ /* 0x000ee40008000800 */
[----:B---3--:R-:W-:Y:S01]  /*0560*/  ISETP.GE.AND P0, PT, R4, UR4, PT ;  /* 0x0000000404007c0c */ /* 0x008fe2000bf06270 */
[----:B------:R-:W-:Y:S05]  /*0570*/  WARPSYNC.ALL ;  /* 0x0000000000007948 */ /* 0x000fea0003800000 */
[----:B------:R-:W-:Y:S07]  /*0580*/  BAR.SYNC.DEFER_BLOCKING 0x0 ;  /* 0x0000000000007b1d */ /* 0x000fee0000010000 */
[----:B------:R-:W-:Y:S05]  /*0590*/  @P0 EXIT ;  /* 0x000000000000094d */ /* 0x000fea0003800000 */
[----:B------:R-:W3:Y:S01]  /*05a0*/  S2UR UR5, SR_CgaCtaId ;  /* 0x00000000000579c3 */ /* 0x000ee20000008800 */
[----:B------:R-:W-:Y:S02]  /*05b0*/  UMOV UR4, 0x400 ;  /* 0x0000040000047882 */ /* 0x000fe40000000000 */
[----:B---3--:R-:W-:-:S09]  /*05c0*/  ULEA UR4, UR5, UR4, 0x18 ;  /* 0x0000000405047291 */ /* 0x008fd2000f8ec0ff */
[----:B-12---:R-:W1:Y:S04]  /*05d0*/  LDS R3, [UR4+0x1000] ;  /* 0x00100004ff037984 */ /* 0x006e680008000800 */
[----:B------:R-:W2:Y:S01]  /*05e0*/  LDS R0, [UR4] ;  /* 0x00000004ff007984 */ /* 0x000ea20008000800 */
[----:B-1----:R-:W1:Y:S08]  /*05f0*/  MUFU.RCP R2, R3 ;  /* 0x0000000300027308 */ /* 0x002e700000001000 */
[----:B--2---:R-:W2:Y:S01]  /*0600*/  FCHK P0, R0, R3 ;  /* 0x0000000300007302 */ /* 0x004ea20000000000 */
[----:B-1----:R-:W-:-:S04]  /*0610*/  FFMA R5, -R3, R2, 1 ;  /* 0x3f80000003057423 */ /* 0x002fc80000000102 */
[----:B------:R-:W-:-:S04]  /*0620*/  FFMA R5, R2, R5, R2 ;  /* 0x0000000502057223 */ /* 0x000fc80000000002 */
[----:B------:R-:W-:-:S04]  /*0630*/  FFMA R2, R0, R5, RZ ;  /* 0x0000000500027223 */ /* 0x000fc800000000ff */
[----:B------:R-:W-:-:S04]  /*0640*/  FFMA R6, -R3, R2, R0 ;  /* 0x0000000203067223 */ /* 0x000fc80000000100 */
[----:B------:R-:W-:Y:S01]  /*0650*/  FFMA R6, R5, R6, R2 ;  /* 0x0000000605067223 */ /* 0x000fe20000000002 */
[----:B--2---:R-:W-:Y:S06]  /*0660*/  @!P0 BRA `(.L_x_18) ;  /* 0x00000000000c8947 */ /* 0x004fec0003800000 */
[----:B------:R-:W-:-:S07]  /*0670*/  MOV R2, 0x690 ;  /* 0x0000069000027802 */ /* 0x000fce0000000f00 */
[----:B0-----:R-:W-:Y:S05]  /*0680*/  CALL.REL.NOINC `($__internal_1_$__cuda_sm3x_div_rn_noftz_f32_slowpath) ;  /* 0x00000000001c7944 */ /* 0x001fea0003c00000 */
[----:B------:R-:W-:-:S07]  /*0690*/  MOV R6, R0 ;  /* 0x0000000000067202 */ /* 0x000fce0000000f00 */
.L_x_18:
[----:B------:R-:W1:Y:S02]  /*06a0*/  LDC.64 R2, c[0x0][0x388] ;  /* 0x0000e200ff027b82 */ /* 0x000e640000000a00 */
[----:B-1----:R-:W-:-:S05]  /*06b0*/  IMAD.WIDE R4, R4, 0x4, R2 ;  /* 0x0000000404047825 */ /* 0x002fca00078e0202 */
[----:B------:R-:W2:Y:S02]  /*06c0*/  LDG.E R0, desc[UR6][R4.64] ;  /* 0x0000000604007981 */ /* 0x000ea4000c1e1900 */
[----:B--2---:R-:W-:-:S05]  /*06d0*/  FFMA R9, R9, R6, R0 ;  /* 0x0000000609097223 */ /* 0x004fca0000000000 */
[----:B------:R-:W-:Y:S01]  /*06e0*/  STG.E desc[UR6][R4.64], R9 ;  /* 0x0000000904007986 */ /* 0x000fe2000c101906 */
[----:B------:R-:W-:Y:S05]  /*06f0*/  EXIT ;  /* 0x000000000000794d */ /* 0x000fea0003800000 */
        .weak           $__internal_1_$__cuda_sm3x_div_rn_noftz_f32_slowpath
        .type           $__internal_1_$__cuda_sm3x_div_rn_noftz_f32_slowpath,@function
        .size           $__internal_1_$__cuda_sm3x_div_rn_noftz_f32_slowpath,(.L_x_29 - $__internal_1_$__cuda_sm3x_div_rn_noftz_f32_slowpath)
$__internal_1_$__cuda_sm3x_div_rn_noftz_f32_slowpath:
[----:B------:R-:W-:Y:S01]  /*0700*/  SHF.R.U32.HI R6, RZ, 0x17, R3 ;  /* 0x00000017ff067819 */ /* 0x000fe20000011603 */
[--C-:B------:R-:W-:Y:S01]  /*0710*/  IMAD.MOV.U32 R7, RZ, RZ, R0.reuse ;  /* 0x000000ffff077224 */ /* 0x100fe200078e0000 */
[----:B------:R-:W-:Y:S02]  /*0720*/  SHF.R.U32.HI R5, RZ, 0x17, R0 ;  /* 0x00000017ff057819 */ /* 0x000fe40000011600 */
[----:B------:R-:W-:Y:S02]  /*0730*/  LOP3.LUT R6, R6, 0xff, RZ, 0xc0, !PT ;  /* 0x000000ff06067812 */ /* 0x000fe400078ec0ff */
[----:B------:R-:W-:Y:S02]  /*0740*/  LOP3.LUT R5, R5, 0xff, RZ, 0xc0, !PT ;  /* 0x000000ff05057812 */ /* 0x000fe400078ec0ff */
[----:B------:R-:W-:Y:S01]  /*0750*/  MOV R8, R3 ;  /* 0x0000000300087202 */ /* 0x000fe20000000f00 */
        /* <DEDUP_REMOVED lines=24> */
[----:B------:R-:W-:Y:S02]  /*08e0*/  @P0 IMAD.MOV.U32 R10, RZ, RZ, RZ ;  /* 0x000000ffff0a0224 */ /* 0x000fe400078e00ff */
[----:B------:R-:W-:Y:S01]  /*08f0*/  @!P0 FFMA R7, R0, 1.84467440737095516160e+19, RZ ;  /* 0x5f80000000078823 */ /* 0x000fe200000000ff */
[----:B------:R-:W-:Y:S02]  /*0900*/  @!P0 IMAD.MOV.U32 R10, RZ, RZ, -0x40 ;  /* 0xffffffc0ff0a8424 */ /* 0x000fe400078e00ff */
[----:B------:R-:W-:-:S03]  /*0910*/  @!P1 FFMA R8, R3, 1.84467440737095516160e+19, RZ ;  /* 0x5f80000003089823 */ /* 0x000fc600000000ff */
[----:B------:R-:W-:-:S07]  /*0920*/  @!P1 IADD3 R10, PT, PT, R10, 0x40, RZ ;  /* 0x000000400a0a9810 */ /* 0x000fce0007ffe0ff */
.L_x_19:
        /* <DEDUP_REMOVED lines=16> */
[----:B------:R-:W-:-:S04]  /*0a30*/  LOP3.LUT R3, R3, 0xff, RZ, 0xc0, !PT ;  /* 0x000000ff03037812 */ /* 0x000fc800078ec0ff */
[----:B------:R-:W-:-:S05]  /*0a40*/  IADD3 R10, PT, PT, R3, R5, RZ ;  /* 0x00000005030a7210 */ /* 0x000fca0007ffe0ff */
        /* <DEDUP_REMOVED lines=11> */
[-CC-:B------:R-:W-:Y:S01]  /*0b00*/  FFMA.RM R6, R12, R8.reuse, R7.reuse ;  /* 0x000000080c067223 */ /* 0x180fe20000004007 */
[C---:B------:R-:W-:Y:S02]  /*0b10*/  ISETP.NE.AND P2, PT, R10.reuse, RZ, PT ;  /* 0x000000ff0a00720c */ /* 0x040fe40003f45270 */
[----:B------:R-:W-:Y:S02]  /*0b20*/  ISETP.NE.AND P1, PT, R10, RZ, PT ;  /* 0x000000ff0a00720c */ /* 0x000fe40003f25270 */
[----:B------:R-:W-:Y:S01]  /*0b30*/  LOP3.LUT R5, R3, 0x7fffff, RZ, 0xc0, !PT ;  /* 0x007fffff03057812 */ /* 0x000fe200078ec0ff */
[----:B------:R-:W-:Y:S01]  /*0b40*/  FFMA.RP R3, R12, R8, R7 ;  /* 0x000000080c037223 */ /* 0x000fe20000008007 */
[----:B------:R-:W-:Y:S02]  /*0b50*/  VIADD R8, R10, 0x20 ;  /* 0x000000200a087836 */ /* 0x000fe40000000000 */
[----:B------:R-:W-:Y:S01]  /*0b60*/  LOP3.LUT R5, R5, 0x800000, RZ, 0xfc, !PT ;  /* 0x0080000005057812 */ /* 0x000fe200078efcff */
[----:B------:R-:W-:Y:S01]  /*0b70*/  IMAD.MOV R7, RZ, RZ, -R10 ;  /* 0x000000ffff077224 */ /* 0x000fe200078e0a0a */
[----:B------:R-:W-:-:S02]  /*0b80*/  FSETP.NEU.FTZ.AND P0, PT, R3, R6, PT ;  /* 0x000000060300720b */ /* 0x000fc40003f1d000 */
[----:B------:R-:W-:Y:S02]  /*0b90*/  SHF.L.U32 R8, R5, R8, RZ ;  /* 0x0000000805087219 */ /* 0x000fe400000006ff */
[----:B------:R-:W-:Y:S02]  /*0ba0*/  SEL R6, R7, RZ, P2 ;  /* 0x000000ff07067207 */ /* 0x000fe40001000000 */
[----:B------:R-:W-:Y:S02]  /*0bb0*/  ISETP.NE.AND P1, PT, R8, RZ, P1 ;  /* 0x000000ff0800720c */ /* 0x000fe40000f25270 */
[----:B------:R-:W-:Y:S02]  /*0bc0*/  SHF.R.U32.HI R6, RZ, R6, R5 ;  /* 0x00000006ff067219 */ /* 0x000fe40000011605 */
[----:B------:R-:W-:Y:S02]  /*0bd0*/  PLOP3.LUT P0, PT, P0, P1, PT, 0xf8, 0x8f ;  /* 0x00000000008f781c */ /* 0x000fe40000703f70 */
[----:B------:R-:W-:-:S02]  /*0be0*/  SHF.R.U32.HI R8, RZ, 0x1, R6 ;  /* 0x00000001ff087819 */ /* 0x000fc40000011606 */
[----:B------:R-:W-:-:S04]  /*0bf0*/  SEL R3, RZ, 0x1, !P0 ;  /* 0x00000001ff037807 */ /* 0x000fc80004000000 */
[----:B------:R-:W-:-:S04]  /*0c00*/  LOP3.LUT R3, R3, 0x1, R8, 0xf8, !PT ;  /* 0x0000000103037812 */ /* 0x000fc800078ef808 */
[----:B------:R-:W-:-:S04]  /*0c10*/  LOP3.LUT R3, R3, R6, RZ, 0xc0, !PT ;  /* 0x0000000603037212 */ /* 0x000fc800078ec0ff */
[----:B------:R-:W-:-:S04]  /*0c20*/  IADD3 R3, PT, PT, R8, R3, RZ ;  /* 0x0000000308037210 */ /* 0x000fc80007ffe0ff */
[----:B------:R-:W-:Y:S01]  /*0c30*/  LOP3.LUT R0, R3, R0, RZ, 0xfc, !PT ;  /* 0x0000000003007212 */ /* 0x000fe200078efcff */
[----:B------:R-:W-:Y:S06]  /*0c40*/  BRA `(.L_x_26) ;  /* 0x0000000000347947 */ /* 0x000fec0003800000 */
.L_x_25:
[----:B------:R-:W-:-:S04]  /*0c50*/  LOP3.LUT R0, R0, 0x80000000, RZ, 0xc0, !PT ;  /* 0x8000000000007812 */ /* 0x000fc800078ec0ff */
[----:B------:R-:W-:Y:S01]  /*0c60*/  LOP3.LUT R0, R0, 0x7f800000, RZ, 0xfc, !PT ;  /* 0x7f80000000007812 */ /* 0x000fe200078efcff */
[----:B------:R-:W-:Y:S06]  /*0c70*/  BRA `(.L_x_26) ;  /* 0x0000000000287947 */ /* 0x000fec0003800000 */
.L_x_24:
[----:B------:R-:W-:Y:S01]  /*0c80*/  IMAD R0, R5, 0x800000, R0 ;  /* 0x0080000005007824 */ /* 0x000fe200078e0200 */
[----:B------:R-:W-:Y:S06]  /*0c90*/  BRA `(.L_x_26) ;  /* 0x0000000000207947 */ /* 0x000fec0003800000 */
.L_x_23:
[----:B------:R-:W-:-:S04]  /*0ca0*/  LOP3.LUT R0, R8, 0x80000000, R7, 0x48, !PT ;  /* 0x8000000008007812 */ /* 0x000fc800078e4807 */
[----:B------:R-:W-:Y:S01]  /*0cb0*/  LOP3.LUT R0, R0, 0x7f800000, RZ, 0xfc, !PT ;  /* 0x7f80000000007812 */ /* 0x000fe200078efcff */
[----:B------:R-:W-:Y:S06]  /*0cc0*/  BRA `(.L_x_26) ;  /* 0x0000000000147947 */ /* 0x000fec0003800000 */
.L_x_22:
[----:B------:R-:W-:Y:S01]  /*0cd0*/  LOP3.LUT R0, R8, 0x80000000, R7, 0x48, !PT ;  /* 0x8000000008007812 */ /* 0x000fe200078e4807 */
[----:B------:R-:W-:Y:S06]  /*0ce0*/  BRA `(.L_x_26) ;  /* 0x00000000000c7947 */ /* 0x000fec0003800000 */
.L_x_21:
[----:B------:R-:W0:Y:S01]  /*0cf0*/  MUFU.RSQ R0, -QNAN ;  /* 0xffc0000000007908 */ /* 0x000e220000001400 */
[----:B------:R-:W-:Y:S05]  /*0d00*/  BRA `(.L_x_26) ;  /* 0x0000000000047947 */ /* 0x000fea0003800000 */
.L_x_20:
[----:B------:R-:W-:-:S07]  /*0d10*/  FADD.FTZ R0, R0, R3 ;  /* 0x0000000300007221 */ /* 0x000fce0000010000 */
.L_x_26:
[----:B------:R-:W-:-:S04]  /*0d20*/  IMAD.MOV.U32 R3, RZ, RZ, 0x0 ;  /* 0x00000000ff037424 */ /* 0x000fc800078e00ff */
[----:B0-----:R-:W-:Y:S05]  /*0d30*/  RET.REL.NODEC R2 `(_Z17cg_variable_startPfS_S_i) ;  /* 0xfffffff002b07950 */ /* 0x001fea0003c3ffff */
.L_x_27:
        /* <DEDUP_REMOVED lines=12> */
.L_x_29:


//--------------------- .nv.shared._Z13cg_zero_startPfS_S_i --------------------------
	.section	.nv.shared._Z13cg_zero_startPfS_S_i,"aw",@nobits
	.sectionflags	@""
	.align	4
.nv.shared._Z13cg_zero_startPfS_S_i:
	.zero		9216


//--------------------- .nv.shared.reserved.0     --------------------------
	.section	.nv.shared.reserved.0,"aw",@nobits
	.weak		__nv_reservedSMEM_offset_0_alias
	.size		__nv_reservedSMEM_offset_0_alias, 0, 64
	.other		__nv_reservedSMEM_offset_0_alias,@"STO_CUDA_RESERVED_SHARED STV_DEFAULT"
__nv_reservedSMEM_offset_0_alias:
	.zero		0
	.zero		64


//--------------------- .nv.shared._Z17cg_variable_startPfS_S_i --------------------------
	.section	.nv.shared._Z17cg_variable_startPfS_S_i,"aw",@nobits
	.sectionflags	@""
	.align	4
.nv.shared._Z17cg_variable_startPfS_S_i:
	.zero		13312


//--------------------- .nv.constant0._Z13cg_zero_startPfS_S_i --------------------------
	.section	.nv.constant0._Z13cg_zero_startPfS_S_i,"a",@progbits
	.sectionflags	@""
	.align	4
.nv.constant0._Z13cg_zero_startPfS_S_i:
	.zero		924


//--------------------- .nv.constant0._Z17cg_variable_startPfS_S_i --------------------------
	.section	.nv.constant0._Z17cg_variable_startPfS_S_i,"a",@progbits
	.sectionflags	@""
	.align	4
.nv.constant0._Z17cg_variable_startPfS_S_i:
	.zero		924


//--------------------- SYMBOLS --------------------------

	.type		.nv.reservedSmem.offset0,@object
	.size		.nv.reservedSmem.offset0,0x4
	.type		.nv.reservedSmem.cap,@object
	.size		.nv.reservedSmem.cap,0x4
